//
// Generated by NVIDIA NVVM Compiler
//
// Compiler Build ID: CL-36424714
// Cuda compilation tools, release 13.0, V13.0.88
// Based on NVVM 20.0.0
//

.version 9.0
.target sm_100
.address_size 64

	// .globl	_Z15generatePyramidPfiii
.func  (.param .b64 func_retval0) __internal_accurate_pow
(
	.param .b64 __internal_accurate_pow_param_0
)
;
.extern .shared .align 16 .b8 sImg[];

.visible .entry _Z15generatePyramidPfiii(
	.param .u64 .ptr .align 1 _Z15generatePyramidPfiii_param_0,
	.param .u32 _Z15generatePyramidPfiii_param_1,
	.param .u32 _Z15generatePyramidPfiii_param_2,
	.param .u32 _Z15generatePyramidPfiii_param_3
)
{
	.reg .pred 	%p<19>;
	.reg .b32 	%r<94>;
	.reg .b32 	%f<46>;
	.reg .b64 	%rd<21>;
	.reg .b64 	%fd<50>;

	ld.param.u64 	%rd4, [_Z15generatePyramidPfiii_param_0];
	ld.param.u32 	%r20, [_Z15generatePyramidPfiii_param_1];
	ld.param.u32 	%r21, [_Z15generatePyramidPfiii_param_2];
	ld.param.u32 	%r22, [_Z15generatePyramidPfiii_param_3];
	cvta.to.global.u64 	%rd1, %rd4;
	mov.u32 	%r1, %tid.x;
	mov.u32 	%r2, %ctaid.x;
	mov.u32 	%r23, %ntid.x;
	mad.lo.s32 	%r3, %r2, %r23, %r1;
	mov.u32 	%r4, %tid.y;
	mov.u32 	%r5, %ctaid.y;
	mov.u32 	%r24, %ntid.y;
	mad.lo.s32 	%r6, %r5, %r24, %r4;
	mul.lo.s32 	%r25, %r22, %r21;
	cvt.rn.f64.s32 	%fd1, %r25;
	add.s32 	%r26, %r20, -1;
	cvt.rn.f64.s32 	%fd2, %r26;
	mov.f64 	%fd3, 0d3FD0000000000000;
	{
	.reg .b32 %temp; 
	mov.b64 	{%temp, %r27}, %fd3;
	}
	{
	.reg .b32 %temp; 
	mov.b64 	{%temp, %r28}, %fd2;
	}
	shr.u32 	%r29, %r28, 20;
	and.b32  	%r30, %r29, 2047;
	add.s32 	%r31, %r30, -1012;
	mov.b64 	%rd5, %fd2;
	shl.b64 	%rd6, %rd5, %r31;
	setp.eq.s64 	%p1, %rd6, -9223372036854775808;
	{ // callseq 0, 0
	.param .b64 param0;
	st.param.f64 	[param0], %fd2;
	.param .b64 retval0;
	call.uni (retval0), 
	__internal_accurate_pow, 
	(
	param0
	);
	ld.param.f64 	%fd4, [retval0];
	} // callseq 0
	setp.lt.s32 	%p2, %r27, 0;
	neg.f64 	%fd6, %fd4;
	selp.f64 	%fd7, %fd6, %fd4, %p1;
	selp.f64 	%fd8, %fd7, %fd4, %p2;
	setp.eq.s32 	%p3, %r26, 0;
	mov.f64 	%fd9, 0d3FF0000000000000;
	sub.f64 	%fd10, %fd9, %fd8;
	selp.f64 	%fd11, 0d0000000000000000, %fd10, %p3;
	mul.f64 	%fd12, %fd11, %fd1;
	div.rn.f64 	%fd13, %fd12, 0d3FE8000000000000;
	cvt.rzi.s32.f64 	%r7, %fd13;
	cvt.rn.f64.s32 	%fd14, %r20;
	{
	.reg .b32 %temp; 
	mov.b64 	{%temp, %r32}, %fd14;
	}
	shr.u32 	%r33, %r32, 20;
	and.b32  	%r34, %r33, 2047;
	add.s32 	%r35, %r34, -1012;
	mov.b64 	%rd8, %fd14;
	shl.b64 	%rd9, %rd8, %r35;
	setp.eq.s64 	%p4, %rd9, -9223372036854775808;
	{ // callseq 1, 0
	.param .b64 param0;
	st.param.f64 	[param0], %fd14;
	.param .b64 retval0;
	call.uni (retval0), 
	__internal_accurate_pow, 
	(
	param0
	);
	ld.param.f64 	%fd15, [retval0];
	} // callseq 1
	neg.f64 	%fd17, %fd15;
	selp.f64 	%fd18, %fd17, %fd15, %p4;
	selp.f64 	%fd19, %fd18, %fd15, %p2;
	setp.eq.s32 	%p5, %r20, 0;
	sub.f64 	%fd20, %fd9, %fd19;
	selp.f64 	%fd21, 0d0000000000000000, %fd20, %p5;
	mul.f64 	%fd22, %fd21, %fd1;
	div.rn.f64 	%fd23, %fd22, 0d3FE8000000000000;
	cvt.rzi.s32.f64 	%r8, %fd23;
	shr.s32 	%r9, %r21, %r26;
	mul.lo.s32 	%r36, %r6, %r9;
	shl.b32 	%r37, %r36, 1;
	shl.b32 	%r10, %r3, 1;
	add.s32 	%r38, %r37, %r10;
	add.s32 	%r39, %r38, %r7;
	mul.wide.s32 	%rd11, %r39, 4;
	add.s64 	%rd2, %rd1, %rd11;
	ld.global.f32 	%f45, [%rd2];
	shl.b32 	%r11, %r1, 1;
	shl.b32 	%r40, %r4, 1;
	shl.b32 	%r41, %r23, 1;
	mad.lo.s32 	%r42, %r41, %r40, %r41;
	add.s32 	%r43, %r40, %r42;
	or.b32  	%r12, %r41, 1;
	or.b32  	%r13, %r43, 1;
	add.s32 	%r44, %r13, %r11;
	shl.b32 	%r45, %r44, 2;
	mov.u32 	%r46, sImg;
	add.s32 	%r14, %r46, %r45;
	add.s32 	%r47, %r14, 4;
	ld.global.f32 	%f42, [%rd2+4];
	st.shared.v2.f32 	[%r14+4], {%f45, %f42};
	mul.wide.s32 	%rd12, %r9, 4;
	add.s64 	%rd3, %rd2, %rd12;
	ld.global.f32 	%f44, [%rd3];
	shl.b32 	%r48, %r23, 3;
	add.s32 	%r15, %r47, %r48;
	st.shared.f32 	[%r15+4], %f44;
	ld.global.f32 	%f14, [%rd3+4];
	st.shared.f32 	[%r15+8], %f14;
	setp.ne.s32 	%p6, %r4, 0;
	@%p6 bra 	$L__BB0_6;
	setp.eq.s32 	%p7, %r5, 0;
	mov.f32 	%f41, %f45;
	@%p7 bra 	$L__BB0_3;
	add.s32 	%r51, %r37, %r9;
	shl.b32 	%r52, %r9, 1;
	sub.s32 	%r53, %r51, %r52;
	add.s32 	%r54, %r53, %r10;
	add.s32 	%r55, %r54, %r7;
	mul.wide.s32 	%rd13, %r55, 4;
	add.s64 	%rd14, %rd1, %rd13;
	ld.global.f32 	%f41, [%rd14];
$L__BB0_3:
	shl.b32 	%r56, %r11, 2;
	add.s32 	%r16, %r46, %r56;
	st.shared.f32 	[%r16+4], %f41;
	@%p7 bra 	$L__BB0_5;
	add.s32 	%r60, %r37, %r9;
	shl.b32 	%r61, %r9, 1;
	sub.s32 	%r62, %r60, %r61;
	add.s32 	%r63, %r62, %r10;
	add.s32 	%r64, %r63, %r7;
	mul.wide.s32 	%rd15, %r64, 4;
	add.s64 	%rd16, %rd1, %rd15;
	ld.global.f32 	%f42, [%rd16+4];
$L__BB0_5:
	st.shared.f32 	[%r16+8], %f42;
$L__BB0_6:
	setp.ne.s32 	%p9, %r1, 0;
	@%p9 bra 	$L__BB0_12;
	setp.eq.s32 	%p10, %r2, 0;
	mov.f32 	%f43, %f45;
	@%p10 bra 	$L__BB0_9;
	ld.global.f32 	%f43, [%rd2+-4];
$L__BB0_9:
	shl.b32 	%r65, %r13, 2;
	add.s32 	%r17, %r46, %r65;
	st.shared.f32 	[%r17], %f43;
	@%p10 bra 	$L__BB0_11;
	ld.global.f32 	%f44, [%rd3+-4];
$L__BB0_11:
	shl.b32 	%r67, %r12, 2;
	add.s32 	%r68, %r17, %r67;
	st.shared.f32 	[%r68], %f44;
$L__BB0_12:
	or.b32  	%r69, %r1, %r4;
	setp.ne.s32 	%p12, %r69, 0;
	shl.b32 	%r70, %r12, 1;
	add.s32 	%r71, %r13, %r12;
	sub.s32 	%r72, %r71, %r70;
	add.s32 	%r73, %r11, %r72;
	shl.b32 	%r74, %r73, 2;
	add.s32 	%r18, %r46, %r74;
	@%p12 bra 	$L__BB0_16;
	setp.eq.s32 	%p13, %r2, 0;
	setp.eq.s32 	%p14, %r5, 0;
	or.pred  	%p15, %p13, %p14;
	@%p15 bra 	$L__BB0_15;
	shl.b32 	%r76, %r9, 1;
	add.s32 	%r79, %r37, %r9;
	sub.s32 	%r80, %r79, %r76;
	add.s32 	%r81, %r10, %r80;
	add.s32 	%r82, %r81, %r7;
	add.s32 	%r83, %r82, -1;
	mul.wide.s32 	%rd17, %r83, 4;
	add.s64 	%rd18, %rd1, %rd17;
	ld.global.f32 	%f45, [%rd18];
$L__BB0_15:
	st.shared.f32 	[%r18], %f45;
$L__BB0_16:
	ld.param.u32 	%r93, [_Z15generatePyramidPfiii_param_3];
	ld.param.u32 	%r92, [_Z15generatePyramidPfiii_param_2];
	ld.param.u32 	%r91, [_Z15generatePyramidPfiii_param_1];
	bar.sync 	0;
	add.s32 	%r84, %r91, -1;
	shr.s32 	%r85, %r92, %r84;
	shr.s32 	%r19, %r85, 1;
	setp.ge.s32 	%p16, %r3, %r19;
	shr.s32 	%r86, %r93, %r84;
	shr.s32 	%r87, %r86, 1;
	setp.ge.s32 	%p17, %r6, %r87;
	or.pred  	%p18, %p16, %p17;
	@%p18 bra 	$L__BB0_18;
	ld.shared.v2.f32 	{%f15, %f16}, [%r14+4];
	cvt.f64.f32 	%fd24, %f15;
	fma.rn.f64 	%fd25, %fd24, 0d3FD0000000000000, 0d0000000000000000;
	cvt.rn.f32.f64 	%f17, %fd25;
	mul.f32 	%f18, %f16, 0f00000000;
	cvt.f64.f32 	%fd26, %f18;
	cvt.f64.f32 	%fd27, %f17;
	fma.rn.f64 	%fd28, %fd26, 0d3FC0000000000000, %fd27;
	cvt.rn.f32.f64 	%f19, %fd28;
	ld.shared.v2.f32 	{%f20, %f21}, [%r15];
	mul.f32 	%f22, %f21, 0f00000000;
	cvt.f64.f32 	%fd29, %f22;
	cvt.f64.f32 	%fd30, %f19;
	fma.rn.f64 	%fd31, %fd29, 0d3FC0000000000000, %fd30;
	cvt.rn.f32.f64 	%f23, %fd31;
	ld.shared.f32 	%f24, [%r15+8];
	mul.f32 	%f25, %f24, 0f00000000;
	cvt.f64.f32 	%fd32, %f25;
	cvt.f64.f32 	%fd33, %f23;
	fma.rn.f64 	%fd34, %fd32, 0d3FB0000000000000, %fd33;
	cvt.rn.f32.f64 	%f26, %fd34;
	ld.shared.v2.f32 	{%f27, %f28}, [%r18];
	mul.f32 	%f29, %f28, 0f00000000;
	cvt.f64.f32 	%fd35, %f29;
	cvt.f64.f32 	%fd36, %f26;
	fma.rn.f64 	%fd37, %fd35, 0d3FC0000000000000, %fd36;
	cvt.rn.f32.f64 	%f30, %fd37;
	ld.shared.f32 	%f31, [%r18+8];
	mul.f32 	%f32, %f31, 0f00000000;
	cvt.f64.f32 	%fd38, %f32;
	cvt.f64.f32 	%fd39, %f30;
	fma.rn.f64 	%fd40, %fd38, 0d3FB0000000000000, %fd39;
	cvt.rn.f32.f64 	%f33, %fd40;
	ld.shared.f32 	%f34, [%r14];
	mul.f32 	%f35, %f34, 0f00000000;
	cvt.f64.f32 	%fd41, %f35;
	cvt.f64.f32 	%fd42, %f33;
	fma.rn.f64 	%fd43, %fd41, 0d3FC0000000000000, %fd42;
	cvt.rn.f32.f64 	%f36, %fd43;
	mul.f32 	%f37, %f20, 0f00000000;
	cvt.f64.f32 	%fd44, %f37;
	cvt.f64.f32 	%fd45, %f36;
	fma.rn.f64 	%fd46, %fd44, 0d3FB0000000000000, %fd45;
	cvt.rn.f32.f64 	%f38, %fd46;
	mul.f32 	%f39, %f27, 0f00000000;
	cvt.f64.f32 	%fd47, %f39;
	cvt.f64.f32 	%fd48, %f38;
	fma.rn.f64 	%fd49, %fd47, 0d3FB0000000000000, %fd48;
	cvt.rn.f32.f64 	%f40, %fd49;
	mad.lo.s32 	%r89, %r19, %r6, %r3;
	add.s32 	%r90, %r89, %r8;
	mul.wide.s32 	%rd19, %r90, 4;
	add.s64 	%rd20, %rd1, %rd19;
	st.global.f32 	[%rd20], %f40;
$L__BB0_18:
	ret;

}
.func  (.param .b64 func_retval0) __internal_accurate_pow(
	.param .b64 __internal_accurate_pow_param_0
)
{
	.reg .pred 	%p<8>;
	.reg .b32 	%r<46>;
	.reg .b32 	%f<3>;
	.reg .b64 	%fd<109>;

	ld.param.f64 	%fd10, [__internal_accurate_pow_param_0];
	mov.f64 	%fd11, 0d3FD0000000000000;
	{
	.reg .b32 %temp; 
	mov.b64 	{%temp, %r8}, %fd11;
	}
	{
	.reg .b32 %temp; 
	mov.b64 	{%r9, %temp}, %fd11;
	}
	shr.u32 	%r10, %r8, 20;
	setp.lt.u32 	%p1, %r8, 1048576;
	mov.f64 	%fd12, 0d4330000000000000;
	{
	.reg .b32 %temp; 
	mov.b64 	{%temp, %r11}, %fd12;
	}
	{
	.reg .b32 %temp; 
	mov.b64 	{%r12, %temp}, %fd12;
	}
	shr.u32 	%r13, %r11, 20;
	add.s32 	%r14, %r13, -54;
	selp.b32 	%r15, %r12, %r9, %p1;
	selp.b32 	%r16, %r11, %r8, %p1;
	selp.b32 	%r1, %r14, %r10, %p1;
	add.s32 	%r45, %r1, -1023;
	and.b32  	%r17, %r16, -2146435073;
	or.b32  	%r18, %r17, 1072693248;
	mov.b64 	%fd107, {%r15, %r18};
	setp.lt.u32 	%p2, %r18, 1073127583;
	@%p2 bra 	$L__BB1_2;
	{
	.reg .b32 %temp; 
	mov.b64 	{%r19, %temp}, %fd107;
	}
	{
	.reg .b32 %temp; 
	mov.b64 	{%temp, %r20}, %fd107;
	}
	add.s32 	%r21, %r20, -1048576;
	mov.b64 	%fd107, {%r19, %r21};
	add.s32 	%r45, %r1, -1022;
$L__BB1_2:
	add.f64 	%fd13, %fd107, 0dBFF0000000000000;
	add.f64 	%fd14, %fd107, 0d3FF0000000000000;
	rcp.approx.ftz.f64 	%fd15, %fd14;
	neg.f64 	%fd16, %fd14;
	fma.rn.f64 	%fd17, %fd16, %fd15, 0d3FF0000000000000;
	fma.rn.f64 	%fd18, %fd17, %fd17, %fd17;
	fma.rn.f64 	%fd19, %fd18, %fd15, %fd15;
	mul.f64 	%fd20, %fd13, %fd19;
	fma.rn.f64 	%fd21, %fd13, %fd19, %fd20;
	mul.f64 	%fd22, %fd21, %fd21;
	fma.rn.f64 	%fd23, %fd22, 0d3EB0F5FF7D2CAFE2, 0d3ED0F5D241AD3B5A;
	fma.rn.f64 	%fd24, %fd23, %fd22, 0d3EF3B20A75488A3F;
	fma.rn.f64 	%fd25, %fd24, %fd22, 0d3F1745CDE4FAECD5;
	fma.rn.f64 	%fd26, %fd25, %fd22, 0d3F3C71C7258A578B;
	fma.rn.f64 	%fd27, %fd26, %fd22, 0d3F6249249242B910;
	fma.rn.f64 	%fd28, %fd27, %fd22, 0d3F89999999999DFB;
	sub.f64 	%fd29, %fd13, %fd21;
	add.f64 	%fd30, %fd29, %fd29;
	neg.f64 	%fd31, %fd21;
	fma.rn.f64 	%fd32, %fd31, %fd13, %fd30;
	mul.f64 	%fd33, %fd19, %fd32;
	fma.rn.f64 	%fd34, %fd22, %fd28, 0d3FB5555555555555;
	mov.f64 	%fd35, 0d3FB5555555555555;
	sub.f64 	%fd36, %fd35, %fd34;
	fma.rn.f64 	%fd37, %fd22, %fd28, %fd36;
	add.f64 	%fd38, %fd37, 0dBC46A4CB00B9E7B0;
	add.f64 	%fd39, %fd34, %fd38;
	sub.f64 	%fd40, %fd34, %fd39;
	add.f64 	%fd41, %fd38, %fd40;
	mul.rn.f64 	%fd42, %fd21, %fd21;
	neg.f64 	%fd43, %fd42;
	fma.rn.f64 	%fd44, %fd21, %fd21, %fd43;
	{
	.reg .b32 %temp; 
	mov.b64 	{%r22, %temp}, %fd33;
	}
	{
	.reg .b32 %temp; 
	mov.b64 	{%temp, %r23}, %fd33;
	}
	add.s32 	%r24, %r23, 1048576;
	mov.b64 	%fd45, {%r22, %r24};
	fma.rn.f64 	%fd46, %fd21, %fd45, %fd44;
	mul.rn.f64 	%fd47, %fd42, %fd21;
	neg.f64 	%fd48, %fd47;
	fma.rn.f64 	%fd49, %fd42, %fd21, %fd48;
	fma.rn.f64 	%fd50, %fd42, %fd33, %fd49;
	fma.rn.f64 	%fd51, %fd46, %fd21, %fd50;
	mul.rn.f64 	%fd52, %fd39, %fd47;
	neg.f64 	%fd53, %fd52;
	fma.rn.f64 	%fd54, %fd39, %fd47, %fd53;
	fma.rn.f64 	%fd55, %fd39, %fd51, %fd54;
	fma.rn.f64 	%fd56, %fd41, %fd47, %fd55;
	add.f64 	%fd57, %fd52, %fd56;
	sub.f64 	%fd58, %fd52, %fd57;
	add.f64 	%fd59, %fd56, %fd58;
	add.f64 	%fd60, %fd21, %fd57;
	sub.f64 	%fd61, %fd21, %fd60;
	add.f64 	%fd62, %fd57, %fd61;
	add.f64 	%fd63, %fd59, %fd62;
	add.f64 	%fd64, %fd33, %fd63;
	add.f64 	%fd65, %fd60, %fd64;
	sub.f64 	%fd66, %fd60, %fd65;
	add.f64 	%fd67, %fd64, %fd66;
	xor.b32  	%r25, %r45, -2147483648;
	mov.b32 	%r26, 1127219200;
	mov.b64 	%fd68, {%r25, %r26};
	mov.b32 	%r27, -2147483648;
	mov.b64 	%fd69, {%r27, %r26};
	sub.f64 	%fd70, %fd68, %fd69;
	fma.rn.f64 	%fd71, %fd70, 0d3FE62E42FEFA39EF, %fd65;
	fma.rn.f64 	%fd72, %fd70, 0dBFE62E42FEFA39EF, %fd71;
	sub.f64 	%fd73, %fd72, %fd65;
	sub.f64 	%fd74, %fd67, %fd73;
	fma.rn.f64 	%fd75, %fd70, 0d3C7ABC9E3B39803F, %fd74;
	add.f64 	%fd76, %fd71, %fd75;
	sub.f64 	%fd77, %fd71, %fd76;
	add.f64 	%fd78, %fd75, %fd77;
	{
	.reg .b32 %temp; 
	mov.b64 	{%temp, %r28}, %fd10;
	}
	{
	.reg .b32 %temp; 
	mov.b64 	{%r29, %temp}, %fd10;
	}
	shl.b32 	%r30, %r28, 1;
	setp.gt.u32 	%p3, %r30, -33554433;
	and.b32  	%r31, %r28, -15728641;
	selp.b32 	%r32, %r31, %r28, %p3;
	mov.b64 	%fd79, {%r29, %r32};
	mul.rn.f64 	%fd80, %fd76, %fd79;
	neg.f64 	%fd81, %fd80;
	fma.rn.f64 	%fd82, %fd76, %fd79, %fd81;
	fma.rn.f64 	%fd83, %fd78, %fd79, %fd82;
	add.f64 	%fd4, %fd80, %fd83;
	sub.f64 	%fd84, %fd80, %fd4;
	add.f64 	%fd5, %fd83, %fd84;
	fma.rn.f64 	%fd85, %fd4, 0d3FF71547652B82FE, 0d4338000000000000;
	{
	.reg .b32 %temp; 
	mov.b64 	{%r5, %temp}, %fd85;
	}
	mov.f64 	%fd86, 0dC338000000000000;
	add.rn.f64 	%fd87, %fd85, %fd86;
	fma.rn.f64 	%fd88, %fd87, 0dBFE62E42FEFA39EF, %fd4;
	fma.rn.f64 	%fd89, %fd87, 0dBC7ABC9E3B39803F, %fd88;
	fma.rn.f64 	%fd90, %fd89, 0d3E5ADE1569CE2BDF, 0d3E928AF3FCA213EA;
	fma.rn.f64 	%fd91, %fd90, %fd89, 0d3EC71DEE62401315;
	fma.rn.f64 	%fd92, %fd91, %fd89, 0d3EFA01997C89EB71;
	fma.rn.f64 	%fd93, %fd92, %fd89, 0d3F2A01A014761F65;
	fma.rn.f64 	%fd94, %fd93, %fd89, 0d3F56C16C1852B7AF;
	fma.rn.f64 	%fd95, %fd94, %fd89, 0d3F81111111122322;
	fma.rn.f64 	%fd96, %fd95, %fd89, 0d3FA55555555502A1;
	fma.rn.f64 	%fd97, %fd96, %fd89, 0d3FC5555555555511;
	fma.rn.f64 	%fd98, %fd97, %fd89, 0d3FE000000000000B;
	fma.rn.f64 	%fd99, %fd98, %fd89, 0d3FF0000000000000;
	fma.rn.f64 	%fd100, %fd99, %fd89, 0d3FF0000000000000;
	{
	.reg .b32 %temp; 
	mov.b64 	{%r6, %temp}, %fd100;
	}
	{
	.reg .b32 %temp; 
	mov.b64 	{%temp, %r7}, %fd100;
	}
	shl.b32 	%r33, %r5, 20;
	add.s32 	%r34, %r33, %r7;
	mov.b64 	%fd108, {%r6, %r34};
	{
	.reg .b32 %temp; 
	mov.b64 	{%temp, %r35}, %fd4;
	}
	mov.b32 	%f2, %r35;
	abs.f32 	%f1, %f2;
	setp.lt.f32 	%p4, %f1, 0f4086232B;
	@%p4 bra 	$L__BB1_5;
	setp.lt.f64 	%p5, %fd4, 0d0000000000000000;
	add.f64 	%fd101, %fd4, 0d7FF0000000000000;
	selp.f64 	%fd108, 0d0000000000000000, %fd101, %p5;
	setp.geu.f32 	%p6, %f1, 0f40874800;
	@%p6 bra 	$L__BB1_5;
	shr.u32 	%r36, %r5, 31;
	add.s32 	%r37, %r5, %r36;
	shr.s32 	%r38, %r37, 1;
	shl.b32 	%r39, %r38, 20;
	add.s32 	%r40, %r7, %r39;
	mov.b64 	%fd102, {%r6, %r40};
	sub.s32 	%r41, %r5, %r38;
	shl.b32 	%r42, %r41, 20;
	add.s32 	%r43, %r42, 1072693248;
	mov.b32 	%r44, 0;
	mov.b64 	%fd103, {%r44, %r43};
	mul.f64 	%fd108, %fd103, %fd102;
$L__BB1_5:
	abs.f64 	%fd104, %fd108;
	setp.eq.f64 	%p7, %fd104, 0d7FF0000000000000;
	fma.rn.f64 	%fd105, %fd108, %fd5, %fd108;
	selp.f64 	%fd106, %fd108, %fd105, %p7;
	st.param.f64 	[func_retval0], %fd106;
	ret;

}


// ===== COMPILED SASS (sm_100) =====

	.target	sm_100

	.elftype	@"ET_EXEC"


//--------------------- .note.nv.tkinfo           --------------------------
	.section	.note.nv.tkinfo,"",@"SHT_NOTE"
	.sectionflags	@"SHF_NOTE_NV_TKINFO"
	.tkinfo
        /*0018*/ 	.word	0x00000002
        /*0030*/ 	.string	""
        /*0030*/ 	.string	"ptxas"
        /*0030*/ 	.string	"Cuda compilation tools, release 13.0, V13.0.88"
        /*0030*/ 	.string	"Build cuda_13.0.r13.0/compiler.36424714_0"
        /*0030*/ 	.string	"-arch sm_100 -m 64 "



//--------------------- .note.nv.cuinfo           --------------------------
	.section	.note.nv.cuinfo,"",@"SHT_NOTE"
	.sectionflags	@"SHF_NOTE_NV_CUINFO"
        /*0018*/ 	.short	0x0002
        /*001a*/ 	.short	0x0064
        /*001c*/ 	.short	0x0082
	.zero		2


//--------------------- .nv.info                  --------------------------
	.section	.nv.info,"",@"SHT_CUDA_INFO"
	.align	4


	//----- nvinfo : EIATTR_REGCOUNT
	.align		4
        /*0000*/ 	.byte	0x04, 0x2f
        /*0002*/ 	.short	(.L_1 - .L_0)
	.align		4
.L_0:
        /*0004*/ 	.word	index@(_Z15generatePyramidPfiii)
        /*0008*/ 	.word	0x00000020


	//----- nvinfo : EIATTR_FRAME_SIZE
	.align		4
.L_1:
        /*000c*/ 	.byte	0x04, 0x11
        /*000e*/ 	.short	(.L_3 - .L_2)
	.align		4
.L_2:
        /*0010*/ 	.word	index@($_Z15generatePyramidPfiii$__internal_accurate_pow)
        /*0014*/ 	.word	0x00000000


	//----- nvinfo : EIATTR_FRAME_SIZE
	.align		4
.L_3:
        /*0018*/ 	.byte	0x04, 0x11
        /*001a*/ 	.short	(.L_5 - .L_4)
	.align		4
.L_4:
        /*001c*/ 	.word	index@($__internal_0_$__cuda_sm20_div_rn_f64_full)
        /*0020*/ 	.word	0x00000000


	//----- nvinfo : EIATTR_FRAME_SIZE
	.align		4
.L_5:
        /*0024*/ 	.byte	0x04, 0x11
        /*0026*/ 	.short	(.L_7 - .L_6)
	.align		4
.L_6:
        /*0028*/ 	.word	index@(_Z15generatePyramidPfiii)
        /*002c*/ 	.word	0x00000000


	//----- nvinfo : EIATTR_MIN_STACK_SIZE
	.align		4
.L_7:
        /*0030*/ 	.byte	0x04, 0x12
        /*0032*/ 	.short	(.L_9 - .L_8)
	.align		4
.L_8:
        /*0034*/ 	.word	index@(_Z15generatePyramidPfiii)
        /*0038*/ 	.word	0x00000000
.L_9:


//--------------------- .nv.compat                --------------------------
	.section	.nv.compat,"",@"SHT_CUDA_COMPAT_INFO"
	.align	4
        /*0000*/ 	.byte	0x02, 0x09, 0x00, 0x00, 0x02, 0x02, 0x01, 0x00, 0x02, 0x05, 0x05, 0x00, 0x03, 0x07, 0x01, 0x01
        /*0010*/ 	.byte	0x02, 0x03, 0x00, 0x00, 0x02, 0x06, 0x01, 0x00, 0x04, 0x0b, 0x08, 0x00, 0x01, 0x00, 0x00, 0x00
        /*0020*/ 	.byte	0x00, 0x00, 0x00, 0x00


//--------------------- .nv.info._Z15generatePyramidPfiii --------------------------
	.section	.nv.info._Z15generatePyramidPfiii,"",@"SHT_CUDA_INFO"
	.sectionflags	@""
	.align	4


	//----- nvinfo : EIATTR_CUDA_API_VERSION
	.align		4
        /*0000*/ 	.byte	0x04, 0x37
        /*0002*/ 	.short	(.L_11 - .L_10)
.L_10:
        /*0004*/ 	.word	0x00000082


	//----- nvinfo : EIATTR_KPARAM_INFO
	.align		4
.L_11:
        /*0008*/ 	.byte	0x04, 0x17
        /*000a*/ 	.short	(.L_13 - .L_12)
.L_12:
        /*000c*/ 	.word	0x00000000
        /*0010*/ 	.short	0x0003
        /*0012*/ 	.short	0x0010
        /*0014*/ 	.byte	0x00, 0xf0, 0x11, 0x00


	//----- nvinfo : EIATTR_KPARAM_INFO
	.align		4
.L_13:
        /*0018*/ 	.byte	0x04, 0x17
        /*001a*/ 	.short	(.L_15 - .L_14)
.L_14:
        /*001c*/ 	.word	0x00000000
        /*0020*/ 	.short	0x0002
        /*0022*/ 	.short	0x000c
        /*0024*/ 	.byte	0x00, 0xf0, 0x11, 0x00


	//----- nvinfo : EIATTR_KPARAM_INFO
	.align		4
.L_15:
        /*0028*/ 	.byte	0x04, 0x17
        /*002a*/ 	.short	(.L_17 - .L_16)
.L_16:
        /*002c*/ 	.word	0x00000000
        /*0030*/ 	.short	0x0001
        /*0032*/ 	.short	0x0008
        /*0034*/ 	.byte	0x00, 0xf0, 0x11, 0x00


	//----- nvinfo : EIATTR_KPARAM_INFO
	.align		4
.L_17:
        /*0038*/ 	.byte	0x04, 0x17
        /*003a*/ 	.short	(.L_19 - .L_18)
.L_18:
        /*003c*/ 	.word	0x00000000
        /*0040*/ 	.short	0x0000
        /*0042*/ 	.short	0x0000
        /*0044*/ 	.byte	0x00, 0xf5, 0x21, 0x00


	//----- nvinfo : EIATTR_SPARSE_MMA_MASK
	.align		4
.L_19:
        /*0048*/ 	.byte	0x03, 0x50
        /*004a*/ 	.short	0x0000


	//----- nvinfo : EIATTR_MAXREG_COUNT
	.align		4
        /*004c*/ 	.byte	0x03, 0x1b
        /*004e*/ 	.short	0x00ff


	//----- nvinfo : EIATTR_NUM_BARRIERS
	.align		4
        /*0050*/ 	.byte	0x02, 0x4c
        /*0052*/ 	.byte	0x01
	.zero		1


	//----- nvinfo : EIATTR_MERCURY_ISA_VERSION
	.align		4
        /*0054*/ 	.byte	0x03, 0x5f
        /*0056*/ 	.short	0x0101


	//----- nvinfo : EIATTR_VRC_CTA_INIT_COUNT
	.align		4
        /*0058*/ 	.byte	0x02, 0x4a
	.zero		1
	.zero		1


	//----- nvinfo : EIATTR_EXIT_INSTR_OFFSETS
	.align		4
        /*005c*/ 	.byte	0x04, 0x1c
        /*005e*/ 	.short	(.L_21 - .L_20)


	//   ....[0]....
.L_20:
        /*0060*/ 	.word	0x00000a60


	//   ....[1]....
        /*0064*/ 	.word	0x00000dc0


	//----- nvinfo : EIATTR_CRS_STACK_SIZE
	.align		4
.L_21:
        /*0068*/ 	.byte	0x04, 0x1e
        /*006a*/ 	.short	(.L_23 - .L_22)
.L_22:
        /*006c*/ 	.word	0x00000000


	//----- nvinfo : EIATTR_CBANK_PARAM_SIZE
	.align		4
.L_23:
        /*0070*/ 	.byte	0x03, 0x19
        /*0072*/ 	.short	0x0014


	//----- nvinfo : EIATTR_PARAM_CBANK
	.align		4
        /*0074*/ 	.byte	0x04, 0x0a
        /*0076*/ 	.short	(.L_25 - .L_24)
	.align		4
.L_24:
        /*0078*/ 	.word	index@(.nv.constant0._Z15generatePyramidPfiii)
        /*007c*/ 	.short	0x0380
        /*007e*/ 	.short	0x0014


	//----- nvinfo : EIATTR_SW_WAR
	.align		4
.L_25:
        /*0080*/ 	.byte	0x04, 0x36
        /*0082*/ 	.short	(.L_27 - .L_26)
.L_26:
        /*0084*/ 	.word	0x00000008
.L_27:


//--------------------- .nv.callgraph             --------------------------
	.section	.nv.callgraph,"",@"SHT_CUDA_CALLGRAPH"
	.align	4
	.sectionentsize	8
	.align		4
        /*0000*/ 	.word	0x00000000
	.align		4
        /*0004*/ 	.word	0xffffffff
	.align		4
        /*0008*/ 	.word	0x00000000
	.align		4
        /*000c*/ 	.word	0xfffffffe
	.align		4
        /*0010*/ 	.word	0x00000000
	.align		4
        /*0014*/ 	.word	0xfffffffd
	.align		4
        /*0018*/ 	.word	0x00000000
	.align		4
        /*001c*/ 	.word	0xfffffffc


//--------------------- .text._Z15generatePyramidPfiii --------------------------
	.section	.text._Z15generatePyramidPfiii,"ax",@progbits
	.align	128
        .global         _Z15generatePyramidPfiii
        .type           _Z15generatePyramidPfiii,@function
        .size           _Z15generatePyramidPfiii,(.L_x_17 - _Z15generatePyramidPfiii)
        .other          _Z15generatePyramidPfiii,@"STO_CUDA_ENTRY STV_DEFAULT"
_Z15generatePyramidPfiii:
.text._Z15generatePyramidPfiii:
[----:B------:R-:W-:Y:S01]  /*0000*/  LDC R1, c[0x0][0x37c] ;  /* 0x0000df00ff017b82 */ /* 0x000fe20000000800 */
[----:B------:R-:W0:Y:S01]  /*0010*/  LDCU.64 UR6, c[0x0][0x388] ;  /* 0x00007100ff0677ac */ /* 0x000e220008000a00 */
[----:B------:R-:W1:Y:S06]  /*0020*/  S2R R3, SR_TID.Y ;  /* 0x0000000000037919 */ /* 0x000e6c0000002200 */
[----:B------:R-:W2:Y:S01]  /*0030*/  LDC R5, c[0x0][0x360] ;  /* 0x0000d800ff057b82 */ /* 0x000ea20000000800 */
[----:B------:R-:W3:Y:S01]  /*0040*/  LDCU UR4, c[0x0][0x390] ;  /* 0x00007200ff0477ac */ /* 0x000ee20008000800 */
[----:B------:R-:W2:Y:S06]  /*0050*/  S2R R2, SR_TID.X ;  /* 0x0000000000027919 */ /* 0x000eac0000002100 */
[----:B------:R-:W1:Y:S01]  /*0060*/  LDC R0, c[0x0][0x364] ;  /* 0x0000d900ff007b82 */ /* 0x000e620000000800 */
[----:B0-----:R-:W-:-:S07]  /*0070*/  UIADD3 UR5, UPT, UPT, UR6, -0x1, URZ ;  /* 0xffffffff06057890 */ /* 0x001fce000fffe0ff */
[----:B------:R-:W1:Y:S01]  /*0080*/  S2UR UR6, SR_CTAID.Y ;  /* 0x00000000000679c3 */ /* 0x000e620000002600 */
[----:B---3--:R-:W-:-:S07]  /*0090*/  UIMAD UR4, UR4, UR7, URZ ;  /* 0x00000007040472a4 */ /* 0x008fce000f8e02ff */
[----:B------:R-:W2:Y:S01]  /*00a0*/  S2UR UR8, SR_CTAID.X ;  /* 0x00000000000879c3 */ /* 0x000ea20000002500 */
[----:B------:R-:W0:Y:S08]  /*00b0*/  I2F.F64 R28, UR5 ;  /* 0x00000005001c7d12 */ /* 0x000e300008201c00 */
[----:B------:R-:W3:Y:S01]  /*00c0*/  I2F.F64 R6, UR4 ;  /* 0x0000000400067d12 */ /* 0x000ee20008201c00 */
[----:B-1----:R-:W-:Y:S01]  /*00d0*/  IMAD R25, R0, UR6, R3 ;  /* 0x0000000600197c24 */ /* 0x002fe2000f8e0203 */
[----:B------:R-:W-:Y:S01]  /*00e0*/  MOV R0, 0x110 ;  /* 0x0000011000007802 */ /* 0x000fe20000000f00 */
[----:B0-23--:R-:W-:-:S07]  /*00f0*/  IMAD R4, R5, UR8, R2 ;  /* 0x0000000805047c24 */ /* 0x00dfce000f8e0202 */
[----:B------:R-:W-:Y:S05]  /*0100*/  CALL.REL.NOINC `($_Z15generatePyramidPfiii$__internal_accurate_pow) ;  /* 0x0000001000a87944 */ /* 0x000fea0003c00000 */
[----:B------:R-:W0:Y:S01]  /*0110*/  MUFU.RCP64H R11, 0.75 ;  /* 0x3fe80000000b7908 */ /* 0x000e220000001800 */
[----:B------:R-:W-:Y:S01]  /*0120*/  IMAD.MOV.U32 R8, RZ, RZ, 0x0 ;  /* 0x00000000ff087424 */ /* 0x000fe200078e00ff */
[----:B------:R-:W-:Y:S01]  /*0130*/  DADD R14, -R14, 1 ;  /* 0x3ff000000e0e7429 */ /* 0x000fe20000000100 */
[----:B------:R-:W-:Y:S01]  /*0140*/  IMAD.MOV.U32 R9, RZ, RZ, 0x3fe80000 ;  /* 0x3fe80000ff097424 */ /* 0x000fe200078e00ff */
[----:B------:R-:W-:Y:S01]  /*0150*/  ISETP.NE.AND P0, PT, RZ, UR5, PT ;  /* 0x00000005ff007c0c */ /* 0x000fe2000bf05270 */
[----:B------:R-:W-:Y:S02]  /*0160*/  IMAD.MOV.U32 R10, RZ, RZ, 0x1 ;  /* 0x00000001ff0a7424 */ /* 0x000fe400078e00ff */
[----:B------:R-:W-:Y:S02]  /*0170*/  IMAD.MOV.U32 R24, RZ, RZ, RZ ;  /* 0x000000ffff187224 */ /* 0x000fe400078e00ff */
[----:B------:R-:W-:Y:S02]  /*0180*/  IMAD.MOV.U32 R27, RZ, RZ, 0x3fe80000 ;  /* 0x3fe80000ff1b7424 */ /* 0x000fe400078e00ff */
[----:B0-----:R-:W-:-:S08]  /*0190*/  DFMA R12, R10, -R8, 1 ;  /* 0x3ff000000a0c742b */ /* 0x001fd00000000808 */
[----:B------:R-:W-:-:S08]  /*01a0*/  DFMA R12, R12, R12, R12 ;  /* 0x0000000c0c0c722b */ /* 0x000fd0000000000c */
[----:B------:R-:W-:Y:S01]  /*01b0*/  DFMA R12, R10, R12, R10 ;  /* 0x0000000c0a0c722b */ /* 0x000fe2000000000a */
[----:B------:R-:W-:Y:S02]  /*01c0*/  FSEL R10, R14, RZ, P0 ;  /* 0x000000ff0e0a7208 */ /* 0x000fe40000000000 */
[----:B------:R-:W-:-:S05]  /*01d0*/  FSEL R11, R15, RZ, P0 ;  /* 0x000000ff0f0b7208 */ /* 0x000fca0000000000 */
[----:B------:R-:W-:Y:S02]  /*01e0*/  DFMA R8, R12, -R8, 1 ;  /* 0x3ff000000c08742b */ /* 0x000fe40000000808 */
[----:B------:R-:W-:-:S06]  /*01f0*/  DMUL R10, R6, R10 ;  /* 0x0000000a060a7228 */ /* 0x000fcc0000000000 */
[----:B------:R-:W-:-:S04]  /*0200*/  DFMA R8, R12, R8, R12 ;  /* 0x000000080c08722b */ /* 0x000fc8000000000c */
[----:B------:R-:W-:-:S04]  /*0210*/  FSETP.GEU.AND P1, PT, |R11|, 6.5827683646048100446e-37, PT ;  /* 0x036000000b00780b */ /* 0x000fc80003f2e200 */
[----:B------:R-:W-:-:S08]  /*0220*/  DMUL R12, R10, R8 ;  /* 0x000000080a0c7228 */ /* 0x000fd00000000000 */
[----:B------:R-:W-:-:S08]  /*0230*/  DFMA R14, R12, -0.75, R10 ;  /* 0xbfe800000c0e782b */ /* 0x000fd0000000000a */
[----:B------:R-:W-:-:S10]  /*0240*/  DFMA R8, R8, R14, R12 ;  /* 0x0000000e0808722b */ /* 0x000fd4000000000c */
[----:B------:R-:W-:-:S05]  /*0250*/  FFMA R0, RZ, 1.8125, R9 ;  /* 0x3fe80000ff007823 */ /* 0x000fca0000000009 */
[----:B------:R-:W-:-:S13]  /*0260*/  FSETP.GT.AND P0, PT, |R0|, 1.469367938527859385e-39, PT ;  /* 0x001000000000780b */ /* 0x000fda0003f04200 */
[----:B------:R-:W-:Y:S05]  /*0270*/  @P0 BRA P1, `(.L_x_0) ;  /* 0x0000000000100947 */ /* 0x000fea0000800000 */
[----:B------:R-:W-:-:S07]  /*0280*/  MOV R29, 0x2a0 ;  /* 0x000002a0001d7802 */ /* 0x000fce0000000f00 */
[----:B------:R-:W-:Y:S05]  /*0290*/  CALL.REL.NOINC `($__internal_0_$__cuda_sm20_div_rn_f64_full) ;  /* 0x0000000800cc7944 */ /* 0x000fea0003c00000 */
[----:B------:R-:W-:Y:S01]  /*02a0*/  MOV R8, R12 ;  /* 0x0000000c00087202 */ /* 0x000fe20000000f00 */
[----:B------:R-:W-:-:S07]  /*02b0*/  IMAD.MOV.U32 R9, RZ, RZ, R13 ;  /* 0x000000ffff097224 */ /* 0x000fce00078e000d */
.L_x_0:
[----:B------:R-:W0:Y:S01]  /*02c0*/  LDCU UR4, c[0x0][0x388] ;  /* 0x00007100ff0477ac */ /* 0x000e220008000800 */
[----:B------:R1:W2:Y:S01]  /*02d0*/  F2I.F64.TRUNC R26, R8 ;  /* 0x00000008001a7311 */ /* 0x0002a2000030d100 */
[----:B------:R-:W-:-:S07]  /*02e0*/  MOV R0, 0x310 ;  /* 0x0000031000007802 */ /* 0x000fce0000000f00 */
[----:B012---:R-:W0:Y:S02]  /*02f0*/  I2F.F64 R28, UR4 ;  /* 0x00000004001c7d12 */ /* 0x007e240008201c00 */
[----:B0-----:R-:W-:Y:S05]  /*0300*/  CALL.REL.NOINC `($_Z15generatePyramidPfiii$__internal_accurate_pow) ;  /* 0x0000001000287944 */ /* 0x001fea0003c00000 */
[----:B------:R-:W0:Y:S01]  /*0310*/  MUFU.RCP64H R11, 0.75 ;  /* 0x3fe80000000b7908 */ /* 0x000e220000001800 */
[----:B------:R-:W-:Y:S01]  /*0320*/  IMAD.MOV.U32 R8, RZ, RZ, 0x0 ;  /* 0x00000000ff087424 */ /* 0x000fe200078e00ff */
[----:B------:R-:W1:Y:S01]  /*0330*/  LDCU UR4, c[0x0][0x388] ;  /* 0x00007100ff0477ac */ /* 0x000e620008000800 */
[----:B------:R-:W-:Y:S01]  /*0340*/  IMAD.MOV.U32 R9, RZ, RZ, 0x3fe80000 ;  /* 0x3fe80000ff097424 */ /* 0x000fe200078e00ff */
[----:B------:R-:W-:Y:S01]  /*0350*/  DADD R14, -R14, 1 ;  /* 0x3ff000000e0e7429 */ /* 0x000fe20000000100 */
[----:B------:R-:W-:Y:S01]  /*0360*/  IMAD.MOV.U32 R10, RZ, RZ, 0x1 ;  /* 0x00000001ff0a7424 */ /* 0x000fe200078e00ff */
[----:B------:R-:W2:Y:S05]  /*0370*/  LDCU.64 UR10, c[0x0][0x358] ;  /* 0x00006b00ff0a77ac */ /* 0x000eaa0008000a00 */
[----:B0-----:R-:W-:Y:S01]  /*0380*/  DFMA R12, R10, -R8, 1 ;  /* 0x3ff000000a0c742b */ /* 0x001fe20000000808 */
[----:B-1----:R-:W-:-:S07]  /*0390*/  ISETP.NE.AND P0, PT, RZ, UR4, PT ;  /* 0x00000004ff007c0c */ /* 0x002fce000bf05270 */
        /* <DEDUP_REMOVED lines=13> */
[----:B--2---:R-:W-:Y:S05]  /*0470*/  @P0 BRA P1, `(.L_x_1) ;  /* 0x0000000000180947 */ /* 0x004fea0000800000 */
[----:B------:R-:W-:Y:S01]  /*0480*/  IMAD.MOV.U32 R10, RZ, RZ, R8 ;  /* 0x000000ffff0a7224 */ /* 0x000fe200078e0008 */
[----:B------:R-:W-:Y:S02]  /*0490*/  MOV R11, R9 ;  /* 0x00000009000b7202 */ /* 0x000fe40000000f00 */
[----:B------:R-:W-:-:S07]  /*04a0*/  MOV R29, 0x4c0 ;  /* 0x000004c0001d7802 */ /* 0x000fce0000000f00 */
[----:B------:R-:W-:Y:S05]  /*04b0*/  CALL.REL.NOINC `($__internal_0_$__cuda_sm20_div_rn_f64_full) ;  /* 0x0000000800447944 */ /* 0x000fea0003c00000 */
[----:B------:R-:W-:Y:S02]  /*04c0*/  IMAD.MOV.U32 R6, RZ, RZ, R12 ;  /* 0x000000ffff067224 */ /* 0x000fe400078e000c */
[----:B------:R-:W-:-:S07]  /*04d0*/  IMAD.MOV.U32 R7, RZ, RZ, R13 ;  /* 0x000000ffff077224 */ /* 0x000fce00078e000d */
.L_x_1:
[----:B------:R-:W0:Y:S01]  /*04e0*/  LDC R21, c[0x0][0x38c] ;  /* 0x0000e300ff157b82 */ /* 0x000e220000000800 */
[----:B------:R-:W-:-:S07]  /*04f0*/  IMAD.SHL.U32 R19, R4, 0x2, RZ ;  /* 0x0000000204137824 */ /* 0x000fce00078e00ff */
[----:B------:R-:W1:Y:S01]  /*0500*/  LDC.64 R14, c[0x0][0x380] ;  /* 0x0000e000ff0e7b82 */ /* 0x000e620000000a00 */
[----:B0-----:R-:W-:-:S05]  /*0510*/  SHF.R.S32.HI R21, RZ, UR5, R21 ;  /* 0x00000005ff157c19 */ /* 0x001fca0008011415 */
[----:B------:R-:W-:-:S04]  /*0520*/  IMAD R20, R25, R21, RZ ;  /* 0x0000001519147224 */ /* 0x000fc800078e02ff */
[----:B------:R-:W-:-:S04]  /*0530*/  IMAD R9, R20, 0x2, R19 ;  /* 0x0000000214097824 */ /* 0x000fc800078e0213 */
[----:B------:R-:W-:-:S04]  /*0540*/  IMAD.IADD R9, R26, 0x1, R9 ;  /* 0x000000011a097824 */ /* 0x000fc800078e0209 */
[----:B-1----:R-:W-:-:S05]  /*0550*/  IMAD.WIDE R12, R9, 0x4, R14 ;  /* 0x00000004090c7825 */ /* 0x002fca00078e020e */
[----:B------:R-:W2:Y:S01]  /*0560*/  LDG.E R8, desc[UR10][R12.64] ;  /* 0x0000000a0c087981 */ /* 0x000ea2000c1e1900 */
[----:B------:R-:W-:-:S03]  /*0570*/  IMAD.WIDE R10, R21, 0x4, R12 ;  /* 0x00000004150a7825 */ /* 0x000fc600078e020c */
[----:B------:R-:W2:Y:S04]  /*0580*/  LDG.E R9, desc[UR10][R12.64+0x4] ;  /* 0x0000040a0c097981 */ /* 0x000ea8000c1e1900 */
[----:B------:R-:W3:Y:S04]  /*0590*/  LDG.E R24, desc[UR10][R10.64] ;  /* 0x0000000a0a187981 */ /* 0x000ee8000c1e1900 */
[----:B------:R-:W4:Y:S01]  /*05a0*/  LDG.E R16, desc[UR10][R10.64+0x4] ;  /* 0x0000040a0a107981 */ /* 0x000f22000c1e1900 */
[----:B------:R-:W0:Y:S01]  /*05b0*/  S2UR UR5, SR_CgaCtaId ;  /* 0x00000000000579c3 */ /* 0x000e220000008800 */
[----:B------:R-:W-:Y:S01]  /*05c0*/  SHF.L.U32 R23, R3, 0x1, RZ ;  /* 0x0000000103177819 */ /* 0x000fe200000006ff */
[----:B------:R-:W-:-:S04]  /*05d0*/  IMAD.SHL.U32 R0, R5, 0x2, RZ ;  /* 0x0000000205007824 */ /* 0x000fc800078e00ff */
[----:B------:R-:W-:Y:S01]  /*05e0*/  IMAD R0, R23, R0, R0 ;  /* 0x0000000017007224 */ /* 0x000fe200078e0200 */
[----:B------:R-:W-:-:S04]  /*05f0*/  UMOV UR4, 0x400 ;  /* 0x0000040000047882 */ /* 0x000fc80000000000 */
[----:B------:R-:W-:-:S05]  /*0600*/  IADD3 R23, PT, PT, R23, 0x1, R0 ;  /* 0x0000000117177810 */ /* 0x000fca0007ffe000 */
[----:B------:R-:W-:Y:S01]  /*0610*/  IMAD R0, R2, 0x2, R23 ;  /* 0x0000000202007824 */ /* 0x000fe200078e0217 */
[----:B0-----:R-:W-:-:S06]  /*0620*/  ULEA UR4, UR5, UR4, 0x18 ;  /* 0x0000000405047291 */ /* 0x001fcc000f8ec0ff */
[----:B------:R-:W-:-:S05]  /*0630*/  LEA R0, R0, UR4, 0x2 ;  /* 0x0000000400007c11 */ /* 0x000fca000f8e10ff */
[----:B------:R-:W-:Y:S01]  /*0640*/  IMAD R27, R5, 0x8, R0 ;  /* 0x00000008051b7824 */ /* 0x000fe200078e0200 */
[----:B------:R-:W-:Y:S01]  /*0650*/  ISETP.NE.AND P2, PT, R3, RZ, PT ;  /* 0x000000ff0300720c */ /* 0x000fe20003f45270 */
[----:B------:R0:W1:Y:S01]  /*0660*/  F2I.F64.TRUNC R18, R6 ;  /* 0x0000000600127311 */ /* 0x000062000030d100 */
[----:B------:R-:W-:Y:S02]  /*0670*/  LEA R22, R5, 0x1, 0x1 ;  /* 0x0000000105167811 */ /* 0x000fe400078e08ff */
[----:B------:R-:W-:-:S03]  /*0680*/  LOP3.LUT P0, RZ, R2, R3, RZ, 0xfc, !PT ;  /* 0x0000000302ff7212 */ /* 0x000fc6000780fcff */
[----:B------:R-:W-:Y:S01]  /*0690*/  IMAD.IADD R17, R23, 0x1, R22 ;  /* 0x0000000117117824 */ /* 0x000fe200078e0216 */
[----:B------:R-:W-:Y:S03]  /*06a0*/  BSSY.RECONVERGENT B0, `(.L_x_2) ;  /* 0x0000018000007945 */ /* 0x000fe60003800200 */
[----:B------:R-:W-:Y:S01]  /*06b0*/  IMAD R3, R22, -0x2, R17 ;  /* 0xfffffffe16037824 */ /* 0x000fe200078e0211 */
[----:B------:R-:W-:Y:S02]  /*06c0*/  ISETP.NE.AND P1, PT, R2, RZ, PT ;  /* 0x000000ff0200720c */ /* 0x000fe40003f25270 */
[----:B------:R-:W-:Y:S01]  /*06d0*/  IADD3 R28, PT, PT, R0, 0x4, RZ ;  /* 0x00000004001c7810 */ /* 0x000fe20007ffe0ff */
[----:B------:R-:W-:Y:S01]  /*06e0*/  IMAD R3, R2, 0x2, R3 ;  /* 0x0000000202037824 */ /* 0x000fe200078e0203 */
[----:B--2---:R0:W-:Y:S04]  /*06f0*/  STS.64 [R0+0x4], R8 ;  /* 0x0000040800007388 */ /* 0x0041e80000000a00 */
[----:B---3--:R0:W-:Y:S04]  /*0700*/  STS [R27+0x8], R24 ;  /* 0x000008181b007388 */ /* 0x0081e80000000800 */
[----:B----4-:R0:W-:Y:S01]  /*0710*/  STS [R27+0xc], R16 ;  /* 0x00000c101b007388 */ /* 0x0101e20000000800 */
[----:B-1----:R-:W-:Y:S05]  /*0720*/  @P2 BRA `(.L_x_3) ;  /* 0x00000000003c2947 */ /* 0x002fea0003800000 */
[----:B------:R-:W-:Y:S01]  /*0730*/  ISETP.NE.AND P2, PT, RZ, UR6, PT ;  /* 0x00000006ff007c0c */ /* 0x000fe2000bf45270 */
[----:B0-----:R-:W-:-:S12]  /*0740*/  IMAD.MOV.U32 R27, RZ, RZ, R8 ;  /* 0x000000ffff1b7224 */ /* 0x001fd800078e0008 */
[C-C-:B------:R-:W-:Y:S02]  /*0750*/  @P2 IMAD R6, R20.reuse, 0x2, R21.reuse ;  /* 0x0000000214062824 */ /* 0x140fe400078e0215 */
[----:B------:R-:W-:Y:S02]  /*0760*/  @P2 IMAD R16, R20, 0x2, R21 ;  /* 0x0000000214102824 */ /* 0x000fe400078e0215 */
[C---:B------:R-:W-:Y:S02]  /*0770*/  @P2 IMAD R6, R21.reuse, -0x2, R6 ;  /* 0xfffffffe15062824 */ /* 0x040fe400078e0206 */
[----:B------:R-:W-:-:S03]  /*0780*/  @P2 IMAD R16, R21, -0x2, R16 ;  /* 0xfffffffe15102824 */ /* 0x000fc600078e0210 */
[C-C-:B------:R-:W-:Y:S02]  /*0790*/  @P2 IADD3 R7, PT, PT, R26.reuse, R6, R19.reuse ;  /* 0x000000061a072210 */ /* 0x140fe40007ffe013 */
[----:B------:R-:W-:-:S03]  /*07a0*/  @P2 IADD3 R17, PT, PT, R26, R16, R19 ;  /* 0x000000101a112210 */ /* 0x000fc60007ffe013 */
[----:B------:R-:W-:-:S04]  /*07b0*/  @P2 IMAD.WIDE R6, R7, 0x4, R14 ;  /* 0x0000000407062825 */ /* 0x000fc800078e020e */
[----:B------:R-:W-:Y:S01]  /*07c0*/  @P2 IMAD.WIDE R16, R17, 0x4, R14 ;  /* 0x0000000411102825 */ /* 0x000fe200078e020e */
[----:B------:R-:W2:Y:S04]  /*07d0*/  @P2 LDG.E R27, desc[UR10][R6.64] ;  /* 0x0000000a061b2981 */ /* 0x000ea8000c1e1900 */
[----:B------:R-:W3:Y:S01]  /*07e0*/  @P2 LDG.E R9, desc[UR10][R16.64+0x4] ;  /* 0x0000040a10092981 */ /* 0x000ee2000c1e1900 */
[----:B------:R-:W-:-:S05]  /*07f0*/  LEA R2, R2, UR4, 0x3 ;  /* 0x0000000402027c11 */ /* 0x000fca000f8e18ff */
[----:B--2---:R1:W-:Y:S04]  /*0800*/  STS [R2+0x4], R27 ;  /* 0x0000041b02007388 */ /* 0x0043e80000000800 */
[----:B---3--:R1:W-:Y:S02]  /*0810*/  STS [R2+0x8], R9 ;  /* 0x0000080902007388 */ /* 0x0083e40000000800 */
.L_x_3:
[----:B------:R-:W-:Y:S05]  /*0820*/  BSYNC.RECONVERGENT B0 ;  /* 0x0000000000007941 */ /* 0x000fea0003800200 */
.L_x_2:
[----:B------:R-:W-:Y:S04]  /*0830*/  BSSY.RECONVERGENT B0, `(.L_x_4) ;  /* 0x000000a000007945 */ /* 0x000fe80003800200 */
[----:B------:R-:W-:Y:S05]  /*0840*/  @P1 BRA `(.L_x_5) ;  /* 0x0000000000201947 */ /* 0x000fea0003800000 */
[----:B------:R-:W-:Y:S01]  /*0850*/  ISETP.NE.AND P1, PT, RZ, UR8, PT ;  /* 0x00000008ff007c0c */ /* 0x000fe2000bf25270 */
[----:B-1----:R-:W-:-:S12]  /*0860*/  IMAD.MOV.U32 R2, RZ, RZ, R8 ;  /* 0x000000ffff027224 */ /* 0x002fd800078e0008 */
[----:B------:R-:W2:Y:S04]  /*0870*/  @P1 LDG.E R2, desc[UR10][R12.64+-0x4] ;  /* 0xfffffc0a0c021981 */ /* 0x000ea8000c1e1900 */
[----:B0-----:R-:W3:Y:S01]  /*0880*/  @P1 LDG.E R24, desc[UR10][R10.64+-0x4] ;  /* 0xfffffc0a0a181981 */ /* 0x001ee2000c1e1900 */
[----:B------:R-:W-:-:S05]  /*0890*/  LEA R23, R23, UR4, 0x2 ;  /* 0x0000000417177c11 */ /* 0x000fca000f8e10ff */
[----:B------:R-:W-:Y:S01]  /*08a0*/  IMAD R7, R22, 0x4, R23 ;  /* 0x0000000416077824 */ /* 0x000fe200078e0217 */
[----:B--2---:R2:W-:Y:S04]  /*08b0*/  STS [R23], R2 ;  /* 0x0000000217007388 */ /* 0x0045e80000000800 */
[----:B---3--:R2:W-:Y:S02]  /*08c0*/  STS [R7], R24 ;  /* 0x0000001807007388 */ /* 0x0085e40000000800 */
.L_x_5:
[----:B------:R-:W-:Y:S05]  /*08d0*/  BSYNC.RECONVERGENT B0 ;  /* 0x0000000000007941 */ /* 0x000fea0003800200 */
.L_x_4:
[----:B------:R-:W-:Y:S01]  /*08e0*/  BSSY.RECONVERGENT B0, `(.L_x_6) ;  /* 0x000000e000007945 */ /* 0x000fe20003800200 */
[----:B------:R-:W-:Y:S02]  /*08f0*/  LEA R28, R5, R28, 0x3 ;  /* 0x0000001c051c7211 */ /* 0x000fe400078e18ff */
[----:B------:R-:W-:Y:S01]  /*0900*/  LEA R3, R3, UR4, 0x2 ;  /* 0x0000000403037c11 */ /* 0x000fe2000f8e10ff */
[----:B------:R-:W-:Y:S06]  /*0910*/  @P0 BRA `(.L_x_7) ;  /* 0x0000000000280947 */ /* 0x000fec0003800000 */
[----:B------:R-:W-:-:S04]  /*0920*/  UISETP.NE.AND UP0, UPT, UR6, URZ, UPT ;  /* 0x000000ff0600728c */ /* 0x000fc8000bf05270 */
[----:B------:R-:W-:-:S09]  /*0930*/  UISETP.EQ.OR UP0, UPT, UR8, URZ, !UP0 ;  /* 0x000000ff0800728c */ /* 0x000fd2000c702670 */
[----:B------:R-:W-:Y:S05]  /*0940*/  BRA.U UP0, `(.L_x_8) ;  /* 0x0000000100187547 */ /* 0x000fea000b800000 */
[----:B------:R-:W-:-:S04]  /*0950*/  IMAD R20, R20, 0x2, R21 ;  /* 0x0000000214147824 */ /* 0x000fc800078e0215 */
[----:B------:R-:W-:-:S05]  /*0960*/  IMAD R20, R21, -0x2, R20 ;  /* 0xfffffffe15147824 */ /* 0x000fca00078e0214 */
[----:B------:R-:W-:-:S05]  /*0970*/  IADD3 R19, PT, PT, R26, R19, R20 ;  /* 0x000000131a137210 */ /* 0x000fca0007ffe014 */
[----:B01----:R-:W-:-:S04]  /*0980*/  VIADD R9, R19, 0xffffffff ;  /* 0xffffffff13097836 */ /* 0x003fc80000000000 */
[----:B------:R-:W-:-:S06]  /*0990*/  IMAD.WIDE R8, R9, 0x4, R14 ;  /* 0x0000000409087825 */ /* 0x000fcc00078e020e */
[----:B------:R3:W5:Y:S02]  /*09a0*/  LDG.E R8, desc[UR10][R8.64] ;  /* 0x0000000a08087981 */ /* 0x000764000c1e1900 */
.L_x_8:
[----:B-----5:R4:W-:Y:S02]  /*09b0*/  STS [R3], R8 ;  /* 0x0000000803007388 */ /* 0x0209e40000000800 */
.L_x_7:
[----:B------:R-:W-:Y:S05]  /*09c0*/  BSYNC.RECONVERGENT B0 ;  /* 0x0000000000007941 */ /* 0x000fea0003800200 */
.L_x_6:
[----:B------:R-:W5:Y:S01]  /*09d0*/  LDCU UR4, c[0x0][0x388] ;  /* 0x00007100ff0477ac */ /* 0x000f620008000800 */
[----:B------:R-:W-:Y:S01]  /*09e0*/  SHF.R.S32.HI R21, RZ, 0x1, R21 ;  /* 0x00000001ff157819 */ /* 0x000fe20000011415 */
[----:B------:R-:W0:Y:S01]  /*09f0*/  LDCU UR5, c[0x0][0x390] ;  /* 0x00007200ff0577ac */ /* 0x000e220008000800 */
[----:B-----5:R-:W-:-:S04]  /*0a00*/  UIADD3 UR4, UPT, UPT, UR4, -0x1, URZ ;  /* 0xffffffff04047890 */ /* 0x020fc8000fffe0ff */
[----:B0-----:R-:W-:-:S04]  /*0a10*/  USHF.R.S32.HI UR4, URZ, UR4, UR5 ;  /* 0x00000004ff047299 */ /* 0x001fc80008011405 */
[----:B------:R-:W-:Y:S01]  /*0a20*/  USHF.R.S32.HI UR4, URZ, 0x1, UR4 ;  /* 0x00000001ff047899 */ /* 0x000fe20008011404 */
[----:B------:R-:W-:Y:S05]  /*0a30*/  BAR.SYNC.DEFER_BLOCKING 0x0 ;  /* 0x0000000000007b1d */ /* 0x000fea0000010000 */
[----:B------:R-:W-:-:S04]  /*0a40*/  ISETP.GE.AND P0, PT, R25, UR4, PT ;  /* 0x0000000419007c0c */ /* 0x000fc8000bf06270 */
[----:B------:R-:W-:-:S13]  /*0a50*/  ISETP.GE.OR P0, PT, R4, R21, P0 ;  /* 0x000000150400720c */ /* 0x000fda0000706670 */
[----:B------:R-:W-:Y:S05]  /*0a60*/  @P0 EXIT ;  /* 0x000000000000094d */ /* 0x000fea0003800000 */
[----:B------:R-:W2:Y:S01]  /*0a70*/  LDS.64 R16, [R0+0x4] ;  /* 0x0000040000107984 */ /* 0x000ea20000000a00 */
[----:B------:R-:W-:-:S03]  /*0a80*/  IMAD R21, R25, R21, R4 ;  /* 0x0000001519157224 */ /* 0x000fc600078e0204 */
[----:B------:R-:W0:Y:S01]  /*0a90*/  LDS R19, [R28+0x8] ;  /* 0x000008001c137984 */ /* 0x000e220000000800 */
[----:B------:R-:W-:-:S03]  /*0aa0*/  IMAD.IADD R21, R18, 0x1, R21 ;  /* 0x0000000112157824 */ /* 0x000fc600078e0215 */
[----:B------:R-:W-:Y:S01]  /*0ab0*/  LDS R0, [R0] ;  /* 0x0000000000007984 */ /* 0x000fe20000000800 */
[----:B------:R-:W-:Y:S01]  /*0ac0*/  IMAD.WIDE R14, R21, 0x4, R14 ;  /* 0x00000004150e7825 */ /* 0x000fe200078e020e */
[----:B--2---:R-:W1:Y:S03]  /*0ad0*/  F2F.F64.F32 R6, R16 ;  /* 0x0000001000067310 */ /* 0x004e660000201800 */
[----:B------:R-:W-:Y:S01]  /*0ae0*/  FMUL R5, RZ, R17 ;  /* 0x00000011ff057220 */ /* 0x000fe20000400000 */
[----:B0-----:R-:W-:-:S04]  /*0af0*/  FMUL R19, RZ, R19 ;  /* 0x00000013ff137220 */ /* 0x001fc80000400000 */
[----:B------:R-:W-:Y:S01]  /*0b00*/  F2F.F64.F32 R10, R5 ;  /* 0x00000005000a7310 */ /* 0x000fe20000201800 */
[----:B-1-34-:R-:W-:Y:S01]  /*0b10*/  DFMA R8, R6, 0.25, RZ ;  /* 0x3fd000000608782b */ /* 0x01afe200000000ff */
[----:B------:R-:W0:Y:S06]  /*0b20*/  LDS.64 R6, [R28] ;  /* 0x000000001c067984 */ /* 0x000e2c0000000a00 */
[----:B------:R1:W2:Y:S03]  /*0b30*/  F2F.F32.F64 R2, R8 ;  /* 0x0000000800027310 */ /* 0x0002a60000301000 */
[----:B-1----:R-:W1:Y:S05]  /*0b40*/  LDS.64 R8, [R3] ;  /* 0x0000000003087984 */ /* 0x002e6a0000000a00 */
[----:B--2---:R2:W3:Y:S02]  /*0b50*/  F2F.F64.F32 R12, R2 ;  /* 0x00000002000c7310 */ /* 0x0044e40000201800 */
[----:B--2---:R-:W2:Y:S01]  /*0b60*/  LDS R2, [R3+0x8] ;  /* 0x0000080003027984 */ /* 0x004ea20000000800 */
[----:B---3--:R-:W-:Y:S01]  /*0b70*/  DFMA R10, R10, 0.125, R12 ;  /* 0x3fc000000a0a782b */ /* 0x008fe2000000000c */
[----:B0-----:R-:W-:-:S09]  /*0b80*/  FMUL R7, RZ, R7 ;  /* 0x00000007ff077220 */ /* 0x001fd20000400000 */
[----:B------:R-:W0:Y:S08]  /*0b90*/  F2F.F32.F64 R10, R10 ;  /* 0x0000000a000a7310 */ /* 0x000e300000301000 */
[----:B------:R-:W-:Y:S01]  /*0ba0*/  F2F.F64.F32 R12, R7 ;  /* 0x00000007000c7310 */ /* 0x000fe20000201800 */
[----:B-1----:R-:W-:-:S07]  /*0bb0*/  FMUL R9, RZ, R9 ;  /* 0x00000009ff097220 */ /* 0x002fce0000400000 */
[----:B0-----:R-:W0:Y:S01]  /*0bc0*/  F2F.F64.F32 R16, R10 ;  /* 0x0000000a00107310 */ /* 0x001e220000201800 */
[----:B--2---:R-:W-:-:S07]  /*0bd0*/  FMUL R5, RZ, R2 ;  /* 0x00000002ff057220 */ /* 0x004fce0000400000 */
[----:B------:R-:W-:Y:S01]  /*0be0*/  F2F.F64.F32 R10, R9 ;  /* 0x00000009000a7310 */ /* 0x000fe20000201800 */
[----:B0-----:R-:W-:-:S07]  /*0bf0*/  DFMA R12, R12, 0.125, R16 ;  /* 0x3fc000000c0c782b */ /* 0x001fce0000000010 */
[----:B------:R0:W-:Y:S08]  /*0c00*/  F2F.F64.F32 R16, R19 ;  /* 0x0000001300107310 */ /* 0x0001f00000201800 */
[----:B------:R-:W1:Y:S01]  /*0c10*/  F2F.F32.F64 R12, R12 ;  /* 0x0000000c000c7310 */ /* 0x000e620000301000 */
[----:B0-----:R-:W-:Y:S01]  /*0c20*/  FMUL R19, RZ, R0 ;  /* 0x00000000ff137220 */ /* 0x001fe20000400000 */
[----:B------:R-:W-:-:S06]  /*0c30*/  FMUL R0, RZ, R6 ;  /* 0x00000006ff007220 */ /* 0x000fcc0000400000 */
[----:B------:R-:W-:Y:S08]  /*0c40*/  F2F.F64.F32 R2, R19 ;  /* 0x0000001300027310 */ /* 0x000ff00000201800 */
[----:B-1----:R-:W0:Y:S08]  /*0c50*/  F2F.F64.F32 R22, R12 ;  /* 0x0000000c00167310 */ /* 0x002e300000201800 */
[----:B------:R1:W-:Y:S01]  /*0c60*/  F2F.F64.F32 R12, R5 ;  /* 0x00000005000c7310 */ /* 0x0003e20000201800 */
[----:B0-----:R-:W-:-:S07]  /*0c70*/  DFMA R16, R16, 0.0625, R22 ;  /* 0x3fb000001010782b */ /* 0x001fce0000000016 */
[----:B------:R-:W-:Y:S01]  /*0c80*/  F2F.F64.F32 R6, R0 ;  /* 0x0000000000067310 */ /* 0x000fe20000201800 */
[----:B-1----:R-:W-:-:S07]  /*0c90*/  FMUL R5, RZ, R8 ;  /* 0x00000008ff057220 */ /* 0x002fce0000400000 */
[----:B------:R-:W-:Y:S08]  /*0ca0*/  F2F.F64.F32 R8, R5 ;  /* 0x0000000500087310 */ /* 0x000ff00000201800 */
[----:B------:R-:W0:Y:S08]  /*0cb0*/  F2F.F32.F64 R16, R16 ;  /* 0x0000001000107310 */ /* 0x000e300000301000 */
[----:B0-----:R-:W0:Y:S02]  /*0cc0*/  F2F.F64.F32 R22, R16 ;  /* 0x0000001000167310 */ /* 0x001e240000201800 */
[----:B0-----:R-:W-:-:S06]  /*0cd0*/  DFMA R10, R10, 0.125, R22 ;  /* 0x3fc000000a0a782b */ /* 0x001fcc0000000016 */
[----:B------:R-:W0:Y:S08]  /*0ce0*/  F2F.F32.F64 R22, R10 ;  /* 0x0000000a00167310 */ /* 0x000e300000301000 */
[----:B0-----:R-:W0:Y:S02]  /*0cf0*/  F2F.F64.F32 R22, R22 ;  /* 0x0000001600167310 */ /* 0x001e240000201800 */
[----:B0-----:R-:W-:-:S10]  /*0d00*/  DFMA R12, R12, 0.0625, R22 ;  /* 0x3fb000000c0c782b */ /* 0x001fd40000000016 */
[----:B------:R-:W0:Y:S08]  /*0d10*/  F2F.F32.F64 R12, R12 ;  /* 0x0000000c000c7310 */ /* 0x000e300000301000 */
[----:B0-----:R-:W0:Y:S02]  /*0d20*/  F2F.F64.F32 R16, R12 ;  /* 0x0000000c00107310 */ /* 0x001e240000201800 */
[----:B0-----:R-:W-:-:S10]  /*0d30*/  DFMA R2, R2, 0.125, R16 ;  /* 0x3fc000000202782b */ /* 0x001fd40000000010 */
[----:B------:R-:W0:Y:S08]  /*0d40*/  F2F.F32.F64 R2, R2 ;  /* 0x0000000200027310 */ /* 0x000e300000301000 */
[----:B0-----:R-:W0:Y:S02]  /*0d50*/  F2F.F64.F32 R10, R2 ;  /* 0x00000002000a7310 */ /* 0x001e240000201800 */
[----:B0-----:R-:W-:-:S10]  /*0d60*/  DFMA R6, R6, 0.0625, R10 ;  /* 0x3fb000000606782b */ /* 0x001fd4000000000a */
[----:B------:R-:W0:Y:S08]  /*0d70*/  F2F.F32.F64 R6, R6 ;  /* 0x0000000600067310 */ /* 0x000e300000301000 */
[----:B0-----:R-:W0:Y:S02]  /*0d80*/  F2F.F64.F32 R10, R6 ;  /* 0x00000006000a7310 */ /* 0x001e240000201800 */
[----:B0-----:R-:W-:-:S10]  /*0d90*/  DFMA R8, R8, 0.0625, R10 ;  /* 0x3fb000000808782b */ /* 0x001fd4000000000a */
[----:B------:R-:W0:Y:S02]  /*0da0*/  F2F.F32.F64 R9, R8 ;  /* 0x0000000800097310 */ /* 0x000e240000301000 */
[----:B0-----:R-:W-:Y:S01]  /*0db0*/  STG.E desc[UR10][R14.64], R9 ;  /* 0x000000090e007986 */ /* 0x001fe2000c10190a */
[----:B------:R-:W-:Y:S05]  /*0dc0*/  EXIT ;  /* 0x000000000000794d */ /* 0x000fea0003800000 */
        .weak           $__internal_0_$__cuda_sm20_div_rn_f64_full
        .type           $__internal_0_$__cuda_sm20_div_rn_f64_full,@function
        .size           $__internal_0_$__cuda_sm20_div_rn_f64_full,($_Z15generatePyramidPfiii$__internal_accurate_pow - $__internal_0_$__cuda_sm20_div_rn_f64_full)
$__internal_0_$__cuda_sm20_div_rn_f64_full:
[C---:B------:R-:W-:Y:S01]  /*0dd0*/  FSETP.GEU.AND P0, PT, |R27|.reuse, 1.469367938527859385e-39, PT ;  /* 0x001000001b00780b */ /* 0x040fe20003f0e200 */
[----:B------:R-:W-:Y:S01]  /*0de0*/  IMAD.MOV.U32 R20, RZ, RZ, R24 ;  /* 0x000000ffff147224 */ /* 0x000fe200078e0018 */
[C---:B------:R-:W-:Y:S01]  /*0df0*/  LOP3.LUT R18, R27.reuse, 0x800fffff, RZ, 0xc0, !PT ;  /* 0x800fffff1b127812 */ /* 0x040fe200078ec0ff */
[----:B------:R-:W-:Y:S01]  /*0e00*/  IMAD.MOV.U32 R21, RZ, RZ, R27 ;  /* 0x000000ffff157224 */ /* 0x000fe200078e001b */
[----:B------:R-:W-:Y:S01]  /*0e10*/  LOP3.LUT R28, R27, 0x7ff00000, RZ, 0xc0, !PT ;  /* 0x7ff000001b1c7812 */ /* 0x000fe200078ec0ff */
[----:B------:R-:W-:Y:S01]  /*0e20*/  IMAD.MOV.U32 R14, RZ, RZ, 0x1 ;  /* 0x00000001ff0e7424 */ /* 0x000fe200078e00ff */
[----:B------:R-:W-:Y:S01]  /*0e30*/  LOP3.LUT R19, R18, 0x3ff00000, RZ, 0xfc, !PT ;  /* 0x3ff0000012137812 */ /* 0x000fe200078efcff */
[----:B------:R-:W-:Y:S01]  /*0e40*/  IMAD.MOV.U32 R22, RZ, RZ, 0x1ca00000 ;  /* 0x1ca00000ff167424 */ /* 0x000fe200078e00ff */
[----:B------:R-:W-:-:S05]  /*0e50*/  MOV R18, R24 ;  /* 0x0000001800127202 */ /* 0x000fca0000000f00 */
[----:B------:R-:W-:-:S06]  /*0e60*/  @!P0 DMUL R18, R20, 8.98846567431157953865e+307 ;  /* 0x7fe0000014128828 */ /* 0x000fcc0000000000 */
[----:B------:R-:W0:Y:S02]  /*0e70*/  MUFU.RCP64H R15, R19 ;  /* 0x00000013000f7308 */ /* 0x000e240000001800 */
[----:B0-----:R-:W-:-:S08]  /*0e80*/  DFMA R8, R14, -R18, 1 ;  /* 0x3ff000000e08742b */ /* 0x001fd00000000812 */
[----:B------:R-:W-:-:S08]  /*0e90*/  DFMA R8, R8, R8, R8 ;  /* 0x000000080808722b */ /* 0x000fd00000000008 */
[----:B------:R-:W-:Y:S01]  /*0ea0*/  DFMA R14, R14, R8, R14 ;  /* 0x000000080e0e722b */ /* 0x000fe2000000000e */
[----:B------:R-:W-:Y:S02]  /*0eb0*/  IMAD.MOV.U32 R9, RZ, RZ, R11 ;  /* 0x000000ffff097224 */ /* 0x000fe400078e000b */
[----:B------:R-:W-:-:S03]  /*0ec0*/  IMAD.MOV.U32 R8, RZ, RZ, R10 ;  /* 0x000000ffff087224 */ /* 0x000fc600078e000a */
[----:B------:R-:W-:Y:S02]  /*0ed0*/  LOP3.LUT R23, R9, 0x7ff00000, RZ, 0xc0, !PT ;  /* 0x7ff0000009177812 */ /* 0x000fe400078ec0ff */
[----:B------:R-:W-:Y:S01]  /*0ee0*/  DFMA R12, R14, -R18, 1 ;  /* 0x3ff000000e0c742b */ /* 0x000fe20000000812 */
[----:B------:R-:W-:Y:S02]  /*0ef0*/  MOV R10, R8 ;  /* 0x00000008000a7202 */ /* 0x000fe40000000f00 */
[----:B------:R-:W-:Y:S01]  /*0f00*/  ISETP.GE.U32.AND P1, PT, R23, R28, PT ;  /* 0x0000001c1700720c */ /* 0x000fe20003f26070 */
[----:B------:R-:W-:-:S03]  /*0f10*/  IMAD.MOV.U32 R0, RZ, RZ, R23 ;  /* 0x000000ffff007224 */ /* 0x000fc600078e0017 */
[----:B------:R-:W-:Y:S01]  /*0f20*/  SEL R11, R22, 0x63400000, !P1 ;  /* 0x63400000160b7807 */ /* 0x000fe20004800000 */
[----:B------:R-:W-:Y:S01]  /*0f30*/  DFMA R12, R14, R12, R14 ;  /* 0x0000000c0e0c722b */ /* 0x000fe2000000000e */
[----:B------:R-:W-:Y:S02]  /*0f40*/  FSETP.GEU.AND P1, PT, |R9|, 1.469367938527859385e-39, PT ;  /* 0x001000000900780b */ /* 0x000fe40003f2e200 */
[----:B------:R-:W-:-:S11]  /*0f50*/  LOP3.LUT R11, R11, 0x800fffff, R9, 0xf8, !PT ;  /* 0x800fffff0b0b7812 */ /* 0x000fd600078ef809 */
[----:B------:R-:W-:Y:S05]  /*0f60*/  @P1 BRA `(.L_x_9) ;  /* 0x0000000000201947 */ /* 0x000fea0003800000 */
[----:B------:R-:W-:Y:S01]  /*0f70*/  LOP3.LUT R0, R21, 0x7ff00000, RZ, 0xc0, !PT ;  /* 0x7ff0000015007812 */ /* 0x000fe200078ec0ff */
[----:B------:R-:W-:-:S03]  /*0f80*/  IMAD.MOV.U32 R14, RZ, RZ, RZ ;  /* 0x000000ffff0e7224 */ /* 0x000fc600078e00ff */
[----:B------:R-:W-:-:S04]  /*0f90*/  ISETP.GE.U32.AND P1, PT, R23, R0, PT ;  /* 0x000000001700720c */ /* 0x000fc80003f26070 */
[----:B------:R-:W-:-:S04]  /*0fa0*/  SEL R15, R22, 0x63400000, !P1 ;  /* 0x63400000160f7807 */ /* 0x000fc80004800000 */
[----:B------:R-:W-:-:S04]  /*0fb0*/  LOP3.LUT R15, R15, 0x80000000, R9, 0xf8, !PT ;  /* 0x800000000f0f7812 */ /* 0x000fc800078ef809 */
[----:B------:R-:W-:-:S06]  /*0fc0*/  LOP3.LUT R15, R15, 0x100000, RZ, 0xfc, !PT ;  /* 0x001000000f0f7812 */ /* 0x000fcc00078efcff */
[----:B------:R-:W-:-:S10]  /*0fd0*/  DFMA R10, R10, 2, -R14 ;  /* 0x400000000a0a782b */ /* 0x000fd4000000080e */
[----:B------:R-:W-:-:S07]  /*0fe0*/  LOP3.LUT R0, R11, 0x7ff00000, RZ, 0xc0, !PT ;  /* 0x7ff000000b007812 */ /* 0x000fce00078ec0ff */
.L_x_9:
[----:B------:R-:W-:Y:S01]  /*0ff0*/  DMUL R14, R12, R10 ;  /* 0x0000000a0c0e7228 */ /* 0x000fe20000000000 */
[----:B------:R-:W-:-:S07]  /*1000*/  @!P0 LOP3.LUT R28, R19, 0x7ff00000, RZ, 0xc0, !PT ;  /* 0x7ff00000131c8812 */ /* 0x000fce00078ec0ff */
[----:B------:R-:W-:-:S08]  /*1010*/  DFMA R16, R14, -R18, R10 ;  /* 0x800000120e10722b */ /* 0x000fd0000000000a */
[----:B------:R-:W-:Y:S01]  /*1020*/  DFMA R16, R12, R16, R14 ;  /* 0x000000100c10722b */ /* 0x000fe2000000000e */
[----:B------:R-:W-:-:S05]  /*1030*/  VIADD R12, R0, 0xffffffff ;  /* 0xffffffff000c7836 */ /* 0x000fca0000000000 */
[----:B------:R-:W-:Y:S01]  /*1040*/  ISETP.GT.U32.AND P0, PT, R12, 0x7feffffe, PT ;  /* 0x7feffffe0c00780c */ /* 0x000fe20003f04070 */
[----:B------:R-:W-:-:S05]  /*1050*/  VIADD R12, R28, 0xffffffff ;  /* 0xffffffff1c0c7836 */ /* 0x000fca0000000000 */
[----:B------:R-:W-:-:S13]  /*1060*/  ISETP.GT.U32.OR P0, PT, R12, 0x7feffffe, P0 ;  /* 0x7feffffe0c00780c */ /* 0x000fda0000704470 */
[----:B------:R-:W-:Y:S05]  /*1070*/  @P0 BRA `(.L_x_10) ;  /* 0x00000000006c0947 */ /* 0x000fea0003800000 */
[----:B------:R-:W-:-:S04]  /*1080*/  LOP3.LUT R8, R21, 0x7ff00000, RZ, 0xc0, !PT ;  /* 0x7ff0000015087812 */ /* 0x000fc800078ec0ff */
[CC--:B------:R-:W-:Y:S02]  /*1090*/  VIADDMNMX R0, R23.reuse, -R8.reuse, 0xb9600000, !PT ;  /* 0xb960000017007446 */ /* 0x0c0fe40007800908 */
[----:B------:R-:W-:Y:S01]  /*10a0*/  ISETP.GE.U32.AND P0, PT, R23, R8, PT ;  /* 0x000000081700720c */ /* 0x000fe20003f06070 */
[----:B------:R-:W-:Y:S01]  /*10b0*/  IMAD.MOV.U32 R8, RZ, RZ, RZ ;  /* 0x000000ffff087224 */ /* 0x000fe200078e00ff */
[----:B------:R-:W-:Y:S02]  /*10c0*/  VIMNMX R0, PT, PT, R0, 0x46a00000, PT ;  /* 0x46a0000000007848 */ /* 0x000fe40003fe0100 */
[----:B------:R-:W-:-:S05]  /*10d0*/  SEL R9, R22, 0x63400000, !P0 ;  /* 0x6340000016097807 */ /* 0x000fca0004000000 */
[----:B------:R-:W-:-:S05]  /*10e0*/  IMAD.IADD R0, R0, 0x1, -R9 ;  /* 0x0000000100007824 */ /* 0x000fca00078e0a09 */
[----:B------:R-:W-:-:S06]  /*10f0*/  IADD3 R9, PT, PT, R0, 0x7fe00000, RZ ;  /* 0x7fe0000000097810 */ /* 0x000fcc0007ffe0ff */
[----:B------:R-:W-:-:S10]  /*1100*/  DMUL R12, R16, R8 ;  /* 0x00000008100c7228 */ /* 0x000fd40000000000 */
[----:B------:R-:W-:-:S13]  /*1110*/  FSETP.GTU.AND P0, PT, |R13|, 1.469367938527859385e-39, PT ;  /* 0x001000000d00780b */ /* 0x000fda0003f0c200 */
[----:B------:R-:W-:Y:S05]  /*1120*/  @P0 BRA `(.L_x_11) ;  /* 0x0000000000940947 */ /* 0x000fea0003800000 */
[----:B------:R-:W-:-:S06]  /*1130*/  DFMA R10, R16, -R18, R10 ;  /* 0x80000012100a722b */ /* 0x000fcc000000000a */
[----:B------:R-:W-:-:S04]  /*1140*/  IMAD.MOV.U32 R10, RZ, RZ, RZ ;  /* 0x000000ffff0a7224 */ /* 0x000fc800078e00ff */
[C---:B------:R-:W-:Y:S02]  /*1150*/  FSETP.NEU.AND P0, PT, R11.reuse, RZ, PT ;  /* 0x000000ff0b00720b */ /* 0x040fe40003f0d000 */
[----:B------:R-:W-:-:S04]  /*1160*/  LOP3.LUT R15, R11, 0x80000000, R21, 0x48, !PT ;  /* 0x800000000b0f7812 */ /* 0x000fc800078e4815 */
[----:B------:R-:W-:-:S07]  /*1170*/  LOP3.LUT R11, R15, R9, RZ, 0xfc, !PT ;  /* 0x000000090f0b7212 */ /* 0x000fce00078efcff */
[----:B------:R-:W-:Y:S05]  /*1180*/  @!P0 BRA `(.L_x_11) ;  /* 0x00000000007c8947 */ /* 0x000fea0003800000 */
[----:B------:R-:W-:Y:S01]  /*1190*/  IMAD.MOV R9, RZ, RZ, -R0 ;  /* 0x000000ffff097224 */ /* 0x000fe200078e0a00 */
[----:B------:R-:W-:Y:S01]  /*11a0*/  DMUL.RP R10, R16, R10 ;  /* 0x0000000a100a7228 */ /* 0x000fe20000008000 */
[----:B------:R-:W-:-:S06]  /*11b0*/  IMAD.MOV.U32 R8, RZ, RZ, RZ ;  /* 0x000000ffff087224 */ /* 0x000fcc00078e00ff */
[----:B------:R-:W-:-:S03]  /*11c0*/  DFMA R8, R12, -R8, R16 ;  /* 0x800000080c08722b */ /* 0x000fc60000000010 */
[----:B------:R-:W-:-:S03]  /*11d0*/  LOP3.LUT R15, R11, R15, RZ, 0x3c, !PT ;  /* 0x0000000f0b0f7212 */ /* 0x000fc600078e3cff */
[----:B------:R-:W-:-:S04]  /*11e0*/  IADD3 R8, PT, PT, -R0, -0x43300000, RZ ;  /* 0xbcd0000000087810 */ /* 0x000fc80007ffe1ff */
[----:B------:R-:W-:-:S04]  /*11f0*/  FSETP.NEU.AND P0, PT, |R9|, R8, PT ;  /* 0x000000080900720b */ /* 0x000fc80003f0d200 */
[----:B------:R-:W-:Y:S02]  /*1200*/  FSEL R12, R10, R12, !P0 ;  /* 0x0000000c0a0c7208 */ /* 0x000fe40004000000 */
[----:B------:R-:W-:Y:S01]  /*1210*/  FSEL R13, R15, R13, !P0 ;  /* 0x0000000d0f0d7208 */ /* 0x000fe20004000000 */
[----:B------:R-:W-:Y:S06]  /*1220*/  BRA `(.L_x_11) ;  /* 0x0000000000547947 */ /* 0x000fec0003800000 */
.L_x_10:
[----:B------:R-:W-:-:S14]  /*1230*/  DSETP.NAN.AND P0, PT, R8, R8, PT ;  /* 0x000000080800722a */ /* 0x000fdc0003f08000 */
[----:B------:R-:W-:Y:S05]  /*1240*/  @P0 BRA `(.L_x_12) ;  /* 0x0000000000440947 */ /* 0x000fea0003800000 */
[----:B------:R-:W-:-:S14]  /*1250*/  DSETP.NAN.AND P0, PT, R20, R20, PT ;  /* 0x000000141400722a */ /* 0x000fdc0003f08000 */
[----:B------:R-:W-:Y:S05]  /*1260*/  @P0 BRA `(.L_x_13) ;  /* 0x0000000000300947 */ /* 0x000fea0003800000 */
[----:B------:R-:W-:Y:S01]  /*1270*/  ISETP.NE.AND P0, PT, R0, R28, PT ;  /* 0x0000001c0000720c */ /* 0x000fe20003f05270 */
[----:B------:R-:W-:Y:S01]  /*1280*/  IMAD.MOV.U32 R13, RZ, RZ, -0x80000 ;  /* 0xfff80000ff0d7424 */ /* 0x000fe200078e00ff */
[----:B------:R-:W-:-:S11]  /*1290*/  MOV R12, 0x0 ;  /* 0x00000000000c7802 */ /* 0x000fd60000000f00 */
[----:B------:R-:W-:Y:S05]  /*12a0*/  @!P0 BRA `(.L_x_11) ;  /* 0x0000000000348947 */ /* 0x000fea0003800000 */
[----:B------:R-:W-:Y:S02]  /*12b0*/  ISETP.NE.AND P0, PT, R0, 0x7ff00000, PT ;  /* 0x7ff000000000780c */ /* 0x000fe40003f05270 */
[----:B------:R-:W-:Y:S02]  /*12c0*/  LOP3.LUT R13, R9, 0x80000000, R21, 0x48, !PT ;  /* 0x80000000090d7812 */ /* 0x000fe400078e4815 */
[----:B------:R-:W-:-:S13]  /*12d0*/  ISETP.EQ.OR P0, PT, R28, RZ, !P0 ;  /* 0x000000ff1c00720c */ /* 0x000fda0004702670 */
[----:B------:R-:W-:Y:S01]  /*12e0*/  @P0 LOP3.LUT R0, R13, 0x7ff00000, RZ, 0xfc, !PT ;  /* 0x7ff000000d000812 */ /* 0x000fe200078efcff */
[----:B------:R-:W-:Y:S02]  /*12f0*/  @!P0 IMAD.MOV.U32 R12, RZ, RZ, RZ ;  /* 0x000000ffff0c8224 */ /* 0x000fe400078e00ff */
[----:B------:R-:W-:Y:S02]  /*1300*/  @P0 IMAD.MOV.U32 R12, RZ, RZ, RZ ;  /* 0x000000ffff0c0224 */ /* 0x000fe400078e00ff */
[----:B------:R-:W-:Y:S01]  /*1310*/  @P0 IMAD.MOV.U32 R13, RZ, RZ, R0 ;  /* 0x000000ffff0d0224 */ /* 0x000fe200078e0000 */
[----:B------:R-:W-:Y:S06]  /*1320*/  BRA `(.L_x_11) ;  /* 0x0000000000147947 */ /* 0x000fec0003800000 */
.L_x_13:
[----:B------:R-:W-:Y:S02]  /*1330*/  LOP3.LUT R13, R21, 0x80000, RZ, 0xfc, !PT ;  /* 0x00080000150d7812 */ /* 0x000fe400078efcff */
[----:B------:R-:W-:Y:S01]  /*1340*/  MOV R12, R20 ;  /* 0x00000014000c7202 */ /* 0x000fe20000000f00 */
[----:B------:R-:W-:Y:S06]  /*1350*/  BRA `(.L_x_11) ;  /* 0x0000000000087947 */ /* 0x000fec0003800000 */
.L_x_12:
[----:B------:R-:W-:Y:S01]  /*1360*/  LOP3.LUT R13, R9, 0x80000, RZ, 0xfc, !PT ;  /* 0x00080000090d7812 */ /* 0x000fe200078efcff */
[----:B------:R-:W-:-:S07]  /*1370*/  IMAD.MOV.U32 R12, RZ, RZ, R8 ;  /* 0x000000ffff0c7224 */ /* 0x000fce00078e0008 */
.L_x_11:
[----:B------:R-:W-:Y:S02]  /*1380*/  IMAD.MOV.U32 R8, RZ, RZ, R29 ;  /* 0x000000ffff087224 */ /* 0x000fe400078e001d */
[----:B------:R-:W-:-:S04]  /*1390*/  IMAD.MOV.U32 R9, RZ, RZ, 0x0 ;  /* 0x00000000ff097424 */ /* 0x000fc800078e00ff */
[----:B------:R-:W-:Y:S05]  /*13a0*/  RET.REL.NODEC R8 `(_Z15generatePyramidPfiii) ;  /* 0xffffffec08147950 */ /* 0x000fea0003c3ffff */
        .type           $_Z15generatePyramidPfiii$__internal_accurate_pow,@function
        .size           $_Z15generatePyramidPfiii$__internal_accurate_pow,(.L_x_17 - $_Z15generatePyramidPfiii$__internal_accurate_pow)
$_Z15generatePyramidPfiii$__internal_accurate_pow:
[----:B------:R-:W0:Y:S01]  /*13b0*/  MUFU.RCP64H R15, 2 ;  /* 0x40000000000f7908 */ /* 0x000e220000001800 */
[----:B------:R-:W-:Y:S01]  /*13c0*/  IMAD.MOV.U32 R8, RZ, RZ, 0x0 ;  /* 0x00000000ff087424 */ /* 0x000fe200078e00ff */
[----:B------:R-:W-:Y:S01]  /*13d0*/  MOV R9, 0x40000000 ;  /* 0x4000000000097802 */ /* 0x000fe20000000f00 */
[----:B------:R-:W-:Y:S01]  /*13e0*/  IMAD.MOV.U32 R14, RZ, RZ, RZ ;  /* 0x000000ffff0e7224 */ /* 0x000fe200078e00ff */
[----:B------:R-:W-:Y:S01]  /*13f0*/  UMOV UR10, 0x7d2cafe2 ;  /* 0x7d2cafe2000a7882 */ /* 0x000fe20000000000 */
[----:B------:R-:W-:Y:S01]  /*1400*/  IMAD.MOV.U32 R10, RZ, RZ, 0x41ad3b5a ;  /* 0x41ad3b5aff0a7424 */ /* 0x000fe200078e00ff */
[----:B------:R-:W-:Y:S01]  /*1410*/  UMOV UR11, 0x3eb0f5ff ;  /* 0x3eb0f5ff000b7882 */ /* 0x000fe20000000000 */
[----:B------:R-:W-:Y:S02]  /*1420*/  IMAD.MOV.U32 R11, RZ, RZ, 0x3ed0f5d2 ;  /* 0x3ed0f5d2ff0b7424 */ /* 0x000fe400078e00ff */
[----:B0-----:R-:W-:-:S08]  /*1430*/  DFMA R8, R14, -R8, 1 ;  /* 0x3ff000000e08742b */ /* 0x001fd00000000808 */
[----:B------:R-:W-:-:S08]  /*1440*/  DFMA R8, R8, R8, R8 ;  /* 0x000000080808722b */ /* 0x000fd00000000008 */
[----:B------:R-:W-:-:S08]  /*1450*/  DFMA R14, R14, R8, R14 ;  /* 0x000000080e0e722b */ /* 0x000fd0000000000e */
[----:B------:R-:W-:-:S08]  /*1460*/  DMUL R8, RZ, R14 ;  /* 0x0000000eff087228 */ /* 0x000fd00000000000 */
[----:B------:R-:W-:-:S08]  /*1470*/  DFMA R8, RZ, R14, R8 ;  /* 0x0000000eff08722b */ /* 0x000fd00000000008 */
[----:B------:R-:W-:Y:S02]  /*1480*/  DMUL R20, R8, R8 ;  /* 0x0000000808147228 */ /* 0x000fe40000000000 */
[----:B------:R-:W-:-:S06]  /*1490*/  DADD R12, RZ, -R8 ;  /* 0x00000000ff0c7229 */ /* 0x000fcc0000000808 */
[----:B------:R-:W-:Y:S01]  /*14a0*/  DFMA R10, R20, UR10, R10 ;  /* 0x0000000a140a7c2b */ /* 0x000fe2000800000a */
[----:B------:R-:W-:Y:S01]  /*14b0*/  UMOV UR10, 0x75488a3f ;  /* 0x75488a3f000a7882 */ /* 0x000fe20000000000 */
[----:B------:R-:W-:Y:S01]  /*14c0*/  UMOV UR11, 0x3ef3b20a ;  /* 0x3ef3b20a000b7882 */ /* 0x000fe20000000000 */
[----:B------:R-:W-:-:S05]  /*14d0*/  DADD R12, R12, R12 ;  /* 0x000000000c0c7229 */ /* 0x000fca000000000c */
[----:B------:R-:W-:Y:S01]  /*14e0*/  DFMA R18, R20, R10, UR10 ;  /* 0x0000000a14127e2b */ /* 0x000fe2000800000a */
[----:B------:R-:W-:Y:S01]  /*14f0*/  UMOV UR10, 0xe4faecd5 ;  /* 0xe4faecd5000a7882 */ /* 0x000fe20000000000 */
[----:B------:R-:W-:Y:S01]  /*1500*/  UMOV UR11, 0x3f1745cd ;  /* 0x3f1745cd000b7882 */ /* 0x000fe20000000000 */
[----:B------:R-:W-:-:S05]  /*1510*/  DFMA R12, RZ, -R8, R12 ;  /* 0x80000008ff0c722b */ /* 0x000fca000000000c */
[----:B------:R-:W-:Y:S01]  /*1520*/  DFMA R18, R20, R18, UR10 ;  /* 0x0000000a14127e2b */ /* 0x000fe20008000012 */
[----:B------:R-:W-:Y:S01]  /*1530*/  UMOV UR10, 0x258a578b ;  /* 0x258a578b000a7882 */ /* 0x000fe20000000000 */
[----:B------:R-:W-:Y:S01]  /*1540*/  UMOV UR11, 0x3f3c71c7 ;  /* 0x3f3c71c7000b7882 */ /* 0x000fe20000000000 */
[----:B------:R-:W-:Y:S02]  /*1550*/  DMUL R12, R14, R12 ;  /* 0x0000000c0e0c7228 */ /* 0x000fe40000000000 */
[----:B------:R-:W-:-:S03]  /*1560*/  DMUL R14, R8, R8 ;  /* 0x00000008080e7228 */ /* 0x000fc60000000000 */
[----:B------:R-:W-:Y:S01]  /*1570*/  DFMA R18, R20, R18, UR10 ;  /* 0x0000000a14127e2b */ /* 0x000fe20008000012 */
[----:B------:R-:W-:Y:S01]  /*1580*/  UMOV UR10, 0x9242b910 ;  /* 0x9242b910000a7882 */ /* 0x000fe20000000000 */
[----:B------:R-:W-:-:S06]  /*1590*/  UMOV UR11, 0x3f624924 ;  /* 0x3f624924000b7882 */ /* 0x000fcc0000000000 */
[----:B------:R-:W-:Y:S01]  /*15a0*/  DFMA R18, R20, R18, UR10 ;  /* 0x0000000a14127e2b */ /* 0x000fe20008000012 */
[----:B------:R-:W-:Y:S01]  /*15b0*/  UMOV UR10, 0x99999dfb ;  /* 0x99999dfb000a7882 */ /* 0x000fe20000000000 */
[----:B------:R-:W-:-:S06]  /*15c0*/  UMOV UR11, 0x3f899999 ;  /* 0x3f899999000b7882 */ /* 0x000fcc0000000000 */
[----:B------:R-:W-:Y:S01]  /*15d0*/  DFMA R18, R20, R18, UR10 ;  /* 0x0000000a14127e2b */ /* 0x000fe20008000012 */
[----:B------:R-:W-:Y:S01]  /*15e0*/  UMOV UR10, 0x55555555 ;  /* 0x55555555000a7882 */ /* 0x000fe20000000000 */
[----:B------:R-:W-:-:S06]  /*15f0*/  UMOV UR11, 0x3fb55555 ;  /* 0x3fb55555000b7882 */ /* 0x000fcc0000000000 */
[----:B------:R-:W-:-:S08]  /*1600*/  DFMA R10, R20, R18, UR10 ;  /* 0x0000000a140a7e2b */ /* 0x000fd00008000012 */
[----:B------:R-:W-:Y:S01]  /*1610*/  DADD R16, -R10, UR10 ;  /* 0x0000000a0a107e29 */ /* 0x000fe20008000100 */
[----:B------:R-:W-:Y:S01]  /*1620*/  UMOV UR10, 0xb9e7b0 ;  /* 0x00b9e7b0000a7882 */ /* 0x000fe20000000000 */
[----:B------:R-:W-:-:S06]  /*1630*/  UMOV UR11, 0x3c46a4cb ;  /* 0x3c46a4cb000b7882 */ /* 0x000fcc0000000000 */
[----:B------:R-:W-:Y:S02]  /*1640*/  DFMA R16, R20, R18, R16 ;  /* 0x000000121410722b */ /* 0x000fe40000000010 */
[----:B------:R-:W-:Y:S01]  /*1650*/  DFMA R20, R8, R8, -R14 ;  /* 0x000000080814722b */ /* 0x000fe2000000080e */
[----:B------:R-:W-:Y:S01]  /*1660*/  VIADD R19, R13, 0x100000 ;  /* 0x001000000d137836 */ /* 0x000fe20000000000 */
[----:B------:R-:W-:-:S04]  /*1670*/  MOV R18, R12 ;  /* 0x0000000c00127202 */ /* 0x000fc80000000f00 */
[----:B------:R-:W-:Y:S01]  /*1680*/  DADD R16, R16, -UR10 ;  /* 0x8000000a10107e29 */ /* 0x000fe20008000000 */
[----:B------:R-:W-:Y:S01]  /*1690*/  UMOV UR10, 0x0 ;  /* 0x00000000000a7882 */ /* 0x000fe20000000000 */
[C---:B------:R-:W-:Y:S01]  /*16a0*/  DFMA R18, R8.reuse, R18, R20 ;  /* 0x000000120812722b */ /* 0x040fe20000000014 */
[----:B------:R-:W-:Y:S01]  /*16b0*/  UMOV UR11, 0x40000000 ;  /* 0x40000000000b7882 */ /* 0x000fe20000000000 */
[----:B------:R-:W-:-:S08]  /*16c0*/  DMUL R20, R8, R14 ;  /* 0x0000000e08147228 */ /* 0x000fd00000000000 */
[----:B------:R-:W-:-:S08]  /*16d0*/  DFMA R22, R8, R14, -R20 ;  /* 0x0000000e0816722b */ /* 0x000fd00000000814 */
[----:B------:R-:W-:Y:S02]  /*16e0*/  DFMA R22, R12, R14, R22 ;  /* 0x0000000e0c16722b */ /* 0x000fe40000000016 */
[----:B------:R-:W-:-:S06]  /*16f0*/  DADD R14, R10, R16 ;  /* 0x000000000a0e7229 */ /* 0x000fcc0000000010 */
[----:B------:R-:W-:Y:S02]  /*1700*/  DFMA R18, R8, R18, R22 ;  /* 0x000000120812722b */ /* 0x000fe40000000016 */
[----:B------:R-:W-:-:S08]  /*1710*/  DADD R22, R10, -R14 ;  /* 0x000000000a167229 */ /* 0x000fd0000000080e */
[----:B------:R-:W-:Y:S02]  /*1720*/  DADD R22, R16, R22 ;  /* 0x0000000010167229 */ /* 0x000fe40000000016 */
[----:B------:R-:W-:-:S08]  /*1730*/  DMUL R16, R14, R20 ;  /* 0x000000140e107228 */ /* 0x000fd00000000000 */
[----:B------:R-:W-:-:S08]  /*1740*/  DFMA R10, R14, R20, -R16 ;  /* 0x000000140e0a722b */ /* 0x000fd00000000810 */
[----:B------:R-:W-:-:S08]  /*1750*/  DFMA R10, R14, R18, R10 ;  /* 0x000000120e0a722b */ /* 0x000fd0000000000a */
[----:B------:R-:W-:-:S08]  /*1760*/  DFMA R22, R22, R20, R10 ;  /* 0x000000141616722b */ /* 0x000fd0000000000a */
[----:B------:R-:W-:-:S08]  /*1770*/  DADD R14, R16, R22 ;  /* 0x00000000100e7229 */ /* 0x000fd00000000016 */
[--C-:B------:R-:W-:Y:S02]  /*1780*/  DADD R10, R8, R14.reuse ;  /* 0x00000000080a7229 */ /* 0x100fe4000000000e */
[----:B------:R-:W-:-:S06]  /*1790*/  DADD R16, R16, -R14 ;  /* 0x0000000010107229 */ /* 0x000fcc000000080e */
[----:B------:R-:W-:Y:S02]  /*17a0*/  DADD R8, R8, -R10 ;  /* 0x0000000008087229 */ /* 0x000fe4000000080a */
[----:B------:R-:W-:-:S06]  /*17b0*/  DADD R16, R22, R16 ;  /* 0x0000000016107229 */ /* 0x000fcc0000000010 */
[----:B------:R-:W-:-:S08]  /*17c0*/  DADD R8, R14, R8 ;  /* 0x000000000e087229 */ /* 0x000fd00000000008 */
[----:B------:R-:W-:Y:S01]  /*17d0*/  DADD R16, R16, R8 ;  /* 0x0000000010107229 */ /* 0x000fe20000000008 */
[----:B------:R-:W-:Y:S02]  /*17e0*/  IMAD.MOV.U32 R8, RZ, RZ, -0x105c611 ;  /* 0xfefa39efff087424 */ /* 0x000fe400078e00ff */
[----:B------:R-:W-:-:S05]  /*17f0*/  IMAD.MOV.U32 R9, RZ, RZ, 0x3fe62e42 ;  /* 0x3fe62e42ff097424 */ /* 0x000fca00078e00ff */
[----:B------:R-:W-:Y:S01]  /*1800*/  DADD R16, R12, R16 ;  /* 0x000000000c107229 */ /* 0x000fe20000000010 */
[----:B------:R-:W-:Y:S02]  /*1810*/  IMAD.MOV.U32 R12, RZ, RZ, -0x105c611 ;  /* 0xfefa39efff0c7424 */ /* 0x000fe400078e00ff */
[----:B------:R-:W-:-:S05]  /*1820*/  IMAD.MOV.U32 R13, RZ, RZ, 0x3fe62e42 ;  /* 0x3fe62e42ff0d7424 */ /* 0x000fca00078e00ff */
[----:B------:R-:W-:-:S08]  /*1830*/  DADD R14, R10, R16 ;  /* 0x000000000a0e7229 */ /* 0x000fd00000000010 */
[--C-:B------:R-:W-:Y:S02]  /*1840*/  DFMA R12, R12, -UR10, R14.reuse ;  /* 0x8000000a0c0c7c2b */ /* 0x100fe4000800000e */
[----:B------:R-:W-:-:S06]  /*1850*/  DADD R18, R10, -R14 ;  /* 0x000000000a127229 */ /* 0x000fcc000000080e */
[----:B------:R-:W-:Y:S02]  /*1860*/  DFMA R10, -R8, -2, R12 ;  /* 0xc0000000080a782b */ /* 0x000fe4000000010c */
[----:B------:R-:W-:Y:S01]  /*1870*/  DADD R18, R16, R18 ;  /* 0x0000000010127229 */ /* 0x000fe20000000012 */
[----:B------:R-:W-:-:S05]  /*1880*/  LOP3.LUT R16, R29, 0xff0fffff, RZ, 0xc0, !PT ;  /* 0xff0fffff1d107812 */ /* 0x000fca00078ec0ff */
[----:B------:R-:W-:Y:S01]  /*1890*/  DADD R10, -R14, R10 ;  /* 0x000000000e0a7229 */ /* 0x000fe2000000010a */
[----:B------:R-:W-:Y:S01]  /*18a0*/  MOV R14, 0x3b39803f ;  /* 0x3b39803f000e7802 */ /* 0x000fe20000000f00 */
[----:B------:R-:W-:-:S06]  /*18b0*/  IMAD.MOV.U32 R15, RZ, RZ, 0x3c7abc9e ;  /* 0x3c7abc9eff0f7424 */ /* 0x000fcc00078e00ff */
[----:B------:R-:W-:Y:S01]  /*18c0*/  DADD R18, R18, -R10 ;  /* 0x0000000012127229 */ /* 0x000fe2000000080a */
[----:B------:R-:W-:-:S05]  /*18d0*/  IMAD.SHL.U32 R10, R29, 0x2, RZ ;  /* 0x000000021d0a7824 */ /* 0x000fca00078e00ff */
[----:B------:R-:W-:Y:S02]  /*18e0*/  ISETP.GT.U32.AND P0, PT, R10, -0x2000001, PT ;  /* 0xfdffffff0a00780c */ /* 0x000fe40003f04070 */
[----:B------:R-:W-:Y:S01]  /*18f0*/  DFMA R14, R14, -UR10, R18 ;  /* 0x8000000a0e0e7c2b */ /* 0x000fe20008000012 */
[----:B------:R-:W-:Y:S01]  /*1900*/  UMOV UR10, 0x3b39803f ;  /* 0x3b39803f000a7882 */ /* 0x000fe20000000000 */
[----:B------:R-:W-:Y:S01]  /*1910*/  UMOV UR11, 0x3c7abc9e ;  /* 0x3c7abc9e000b7882 */ /* 0x000fe20000000000 */
[----:B------:R-:W-:-:S05]  /*1920*/  SEL R29, R16, R29, P0 ;  /* 0x0000001d101d7207 */ /* 0x000fca0000000000 */
[----:B------:R-:W-:-:S08]  /*1930*/  DADD R10, R12, R14 ;  /* 0x000000000c0a7229 */ /* 0x000fd0000000000e */
[----:B------:R-:W-:Y:S02]  /*1940*/  DADD R12, R12, -R10 ;  /* 0x000000000c0c7229 */ /* 0x000fe4000000080a */
[----:B------:R-:W-:-:S06]  /*1950*/  DMUL R16, R10, R28 ;  /* 0x0000001c0a107228 */ /* 0x000fcc0000000000 */
[----:B------:R-:W-:Y:S02]  /*1960*/  DADD R12, R14, R12 ;  /* 0x000000000e0c7229 */ /* 0x000fe4000000000c */
[----:B------:R-:W-:-:S08]  /*1970*/  DFMA R10, R10, R28, -R16 ;  /* 0x0000001c0a0a722b */ /* 0x000fd00000000810 */
[----:B------:R-:W-:Y:S01]  /*1980*/  DFMA R28, R12, R28, R10 ;  /* 0x0000001c0c1c722b */ /* 0x000fe2000000000a */
[----:B------:R-:W-:Y:S02]  /*1990*/  IMAD.MOV.U32 R10, RZ, RZ, 0x652b82fe ;  /* 0x652b82feff0a7424 */ /* 0x000fe400078e00ff */
[----:B------:R-:W-:-:S05]  /*19a0*/  IMAD.MOV.U32 R11, RZ, RZ, 0x3ff71547 ;  /* 0x3ff71547ff0b7424 */ /* 0x000fca00078e00ff */
[----:B------:R-:W-:-:S08]  /*19b0*/  DADD R12, R16, R28 ;  /* 0x00000000100c7229 */ /* 0x000fd0000000001c */
[----:B------:R-:W-:Y:S02]  /*19c0*/  DFMA R10, R12, R10, 6.75539944105574400000e+15 ;  /* 0x433800000c0a742b */ /* 0x000fe4000000000a */
[----:B------:R-:W-:Y:S01]  /*19d0*/  FSETP.GEU.AND P0, PT, |R13|, 4.1917929649353027344, PT ;  /* 0x4086232b0d00780b */ /* 0x000fe20003f0e200 */
[----:B------:R-:W-:-:S05]  /*19e0*/  DADD R16, R16, -R12 ;  /* 0x0000000010107229 */ /* 0x000fca000000080c */
[----:B------:R-:W-:-:S03]  /*19f0*/  DADD R14, R10, -6.75539944105574400000e+15 ;  /* 0xc33800000a0e7429 */ /* 0x000fc60000000000 */
[----:B------:R-:W-:-:S05]  /*1a00*/  DADD R28, R28, R16 ;  /* 0x000000001c1c7229 */ /* 0x000fca0000000010 */
[----:B------:R-:W-:-:S08]  /*1a10*/  DFMA R8, R14, -R8, R12 ;  /* 0x800000080e08722b */ /* 0x000fd0000000000c */
[----:B------:R-:W-:Y:S01]  /*1a20*/  DFMA R14, R14, -UR10, R8 ;  /* 0x8000000a0e0e7c2b */ /* 0x000fe20008000008 */
[----:B------:R-:W-:Y:S01]  /*1a30*/  UMOV UR10, 0x69ce2bdf ;  /* 0x69ce2bdf000a7882 */ /* 0x000fe20000000000 */
[----:B------:R-:W-:Y:S01]  /*1a40*/  MOV R8, 0xfca213ea ;  /* 0xfca213ea00087802 */ /* 0x000fe20000000f00 */
[----:B------:R-:W-:Y:S01]  /*1a50*/  IMAD.MOV.U32 R9, RZ, RZ, 0x3e928af3 ;  /* 0x3e928af3ff097424 */ /* 0x000fe200078e00ff */
[----:B------:R-:W-:-:S05]  /*1a60*/  UMOV UR11, 0x3e5ade15 ;  /* 0x3e5ade15000b7882 */ /* 0x000fca0000000000 */
[----:B------:R-:W-:Y:S01]  /*1a70*/  DFMA R8, R14, UR10, R8 ;  /* 0x0000000a0e087c2b */ /* 0x000fe20008000008 */
        /* <DEDUP_REMOVED lines=24> */
[----:B------:R-:W-:-:S08]  /*1c00*/  DFMA R8, R14, R8, 1 ;  /* 0x3ff000000e08742b */ /* 0x000fd00000000008 */
[----:B------:R-:W-:-:S10]  /*1c10*/  DFMA R8, R14, R8, 1 ;  /* 0x3ff000000e08742b */ /* 0x000fd40000000008 */
[----:B------:R-:W-:Y:S02]  /*1c20*/  IMAD R15, R10, 0x100000, R9 ;  /* 0x001000000a0f7824 */ /* 0x000fe400078e0209 */
[----:B------:R-:W-:Y:S01]  /*1c30*/  IMAD.MOV.U32 R14, RZ, RZ, R8 ;  /* 0x000000ffff0e7224 */ /* 0x000fe200078e0008 */
[----:B------:R-:W-:Y:S06]  /*1c40*/  @!P0 BRA `(.L_x_14) ;  /* 0x0000000000348947 */ /* 0x000fec0003800000 */
[----:B------:R-:W-:Y:S01]  /*1c50*/  FSETP.GEU.AND P1, PT, |R13|, 4.2275390625, PT ;  /* 0x408748000d00780b */ /* 0x000fe20003f2e200 */
[C---:B------:R-:W-:Y:S02]  /*1c60*/  DADD R14, R12.reuse, +INF ;  /* 0x7ff000000c0e7429 */ /* 0x040fe40000000000 */
[----:B------:R-:W-:-:S08]  /*1c70*/  DSETP.GEU.AND P0, PT, R12, RZ, PT ;  /* 0x000000ff0c00722a */ /* 0x000fd00003f0e000 */
[----:B------:R-:W-:Y:S02]  /*1c80*/  FSEL R14, R14, RZ, P0 ;  /* 0x000000ff0e0e7208 */ /* 0x000fe40000000000 */
[----:B------:R-:W-:Y:S01]  /*1c90*/  FSEL R15, R15, RZ, P0 ;  /* 0x000000ff0f0f7208 */ /* 0x000fe20000000000 */
[----:B------:R-:W-:Y:S06]  /*1ca0*/  @P1 BRA `(.L_x_14) ;  /* 0x00000000001c1947 */ /* 0x000fec0003800000 */
[----:B------:R-:W-:Y:S01]  /*1cb0*/  LEA.HI R11, R10, R10, RZ, 0x1 ;  /* 0x0000000a0a0b7211 */ /* 0x000fe200078f08ff */
[----:B------:R-:W-:-:S03]  /*1cc0*/  IMAD.MOV.U32 R14, RZ, RZ, RZ ;  /* 0x000000ffff0e7224 */ /* 0x000fc600078e00ff */
[----:B------:R-:W-:-:S04]  /*1cd0*/  SHF.R.S32.HI R11, RZ, 0x1, R11 ;  /* 0x00000001ff0b7819 */ /* 0x000fc8000001140b */
[----:B------:R-:W-:Y:S01]  /*1ce0*/  LEA R9, R11, R9, 0x14 ;  /* 0x000000090b097211 */ /* 0x000fe200078ea0ff */
[----:B------:R-:W-:-:S05]  /*1cf0*/  IMAD.IADD R10, R10, 0x1, -R11 ;  /* 0x000000010a0a7824 */ /* 0x000fca00078e0a0b */
[----:B------:R-:W-:-:S06]  /*1d00*/  LEA R15, R10, 0x3ff00000, 0x14 ;  /* 0x3ff000000a0f7811 */ /* 0x000fcc00078ea0ff */
[----:B------:R-:W-:-:S11]  /*1d10*/  DMUL R14, R8, R14 ;  /* 0x0000000e080e7228 */ /* 0x000fd60000000000 */
.L_x_14:
[----:B------:R-:W-:Y:S01]  /*1d20*/  DFMA R28, R28, R14, R14 ;  /* 0x0000000e1c1c722b */ /* 0x000fe2000000000e */
[----:B------:R-:W-:Y:S01]  /*1d30*/  IMAD.MOV.U32 R8, RZ, RZ, R0 ;  /* 0x000000ffff087224 */ /* 0x000fe200078e0000 */
[----:B------:R-:W-:Y:S01]  /*1d40*/  DSETP.NEU.AND P0, PT, |R14|, +INF , PT ;  /* 0x7ff000000e00742a */ /* 0x000fe20003f0d200 */
[----:B------:R-:W-:-:S07]  /*1d50*/  IMAD.MOV.U32 R9, RZ, RZ, 0x0 ;  /* 0x00000000ff097424 */ /* 0x000fce00078e00ff */
[----:B------:R-:W-:Y:S02]  /*1d60*/  FSEL R14, R14, R28, !P0 ;  /* 0x0000001c0e0e7208 */ /* 0x000fe40004000000 */
[----:B------:R-:W-:Y:S01]  /*1d70*/  FSEL R15, R15, R29, !P0 ;  /* 0x0000001d0f0f7208 */ /* 0x000fe20004000000 */
[----:B------:R-:W-:Y:S06]  /*1d80*/  RET.REL.NODEC R8 `(_Z15generatePyramidPfiii) ;  /* 0xffffffe0089c7950 */ /* 0x000fec0003c3ffff */
.L_x_15:
[----:B------:R-:W-:-:S00]  /*1d90*/  BRA `(.L_x_15) ;  /* 0xfffffffc00fc7947 */ /* 0x000fc0000383ffff */
[----:B------:R-:W-:-:S00]  /*1da0*/  NOP ;  /* 0x0000000000007918 */ /* 0x000fc00000000000 */
        /* <DEDUP_REMOVED lines=13> */
.L_x_17:


//--------------------- .nv.shared._Z15generatePyramidPfiii --------------------------
	.section	.nv.shared._Z15generatePyramidPfiii,"aw",@nobits
	.sectionflags	@""
	.align	16
	.zero		1024


//--------------------- .nv.shared.reserved.0     --------------------------
	.section	.nv.shared.reserved.0,"aw",@nobits
	.weak		__nv_reservedSMEM_offset_0_alias
	.size		__nv_reservedSMEM_offset_0_alias, 0, 64
	.other		__nv_reservedSMEM_offset_0_alias,@"STO_CUDA_RESERVED_SHARED STV_DEFAULT"
__nv_reservedSMEM_offset_0_alias:
	.zero		0
	.zero		64


//--------------------- .nv.constant0._Z15generatePyramidPfiii --------------------------
	.section	.nv.constant0._Z15generatePyramidPfiii,"a",@progbits
	.sectionflags	@""
	.align	4
.nv.constant0._Z15generatePyramidPfiii:
	.zero		916


//--------------------- SYMBOLS --------------------------

	.type		.nv.reservedSmem.offset0,@object
	.size		.nv.reservedSmem.offset0,0x4
	.type		.nv.reservedSmem.cap,@object
	.size		.nv.reservedSmem.cap,0x4
